//
// Generated by NVIDIA NVVM Compiler
//
// Compiler Build ID: CL-36424714
// Cuda compilation tools, release 13.0, V13.0.88
// Based on NVVM 20.0.0
//

.version 9.0
.target sm_100
.address_size 64

	// .globl	_Z10PDH_Cuda_0P8atomdescP10hist_entryxd
// _ZZ10PDH_Cuda_2P8atomdescP10hist_entryxdiiiE11s_atom_list has been demoted
.extern .shared .align 16 .b8 s_atom_list[];
.extern .shared .align 16 .b8 s_histogram[];

.visible .entry _Z10PDH_Cuda_0P8atomdescP10hist_entryxd(
	.param .u64 .ptr .align 1 _Z10PDH_Cuda_0P8atomdescP10hist_entryxd_param_0,
	.param .u64 .ptr .align 1 _Z10PDH_Cuda_0P8atomdescP10hist_entryxd_param_1,
	.param .u64 _Z10PDH_Cuda_0P8atomdescP10hist_entryxd_param_2,
	.param .f64 _Z10PDH_Cuda_0P8atomdescP10hist_entryxd_param_3
)
{
	.reg .pred 	%p<3>;
	.reg .b32 	%r<10>;
	.reg .b64 	%rd<16>;
	.reg .b64 	%fd<16>;

	ld.param.u64 	%rd9, [_Z10PDH_Cuda_0P8atomdescP10hist_entryxd_param_0];
	ld.param.u64 	%rd7, [_Z10PDH_Cuda_0P8atomdescP10hist_entryxd_param_1];
	ld.param.u64 	%rd8, [_Z10PDH_Cuda_0P8atomdescP10hist_entryxd_param_2];
	ld.param.f64 	%fd1, [_Z10PDH_Cuda_0P8atomdescP10hist_entryxd_param_3];
	cvta.to.global.u64 	%rd1, %rd9;
	mov.u32 	%r5, %tid.x;
	mov.u32 	%r6, %ntid.x;
	mov.u32 	%r7, %ctaid.x;
	mad.lo.s32 	%r1, %r6, %r7, %r5;
	add.s32 	%r9, %r1, 1;
	cvt.s64.s32 	%rd15, %r9;
	setp.le.s64 	%p1, %rd8, %rd15;
	@%p1 bra 	$L__BB0_3;
	mul.wide.s32 	%rd10, %r1, 24;
	add.s64 	%rd3, %rd1, %rd10;
	cvta.to.global.u64 	%rd4, %rd7;
$L__BB0_2:
	ld.global.f64 	%fd2, [%rd3];
	mad.lo.s64 	%rd11, %rd15, 24, %rd1;
	ld.global.f64 	%fd3, [%rd11];
	sub.f64 	%fd4, %fd2, %fd3;
	ld.global.f64 	%fd5, [%rd3+8];
	ld.global.f64 	%fd6, [%rd11+8];
	sub.f64 	%fd7, %fd5, %fd6;
	mul.f64 	%fd8, %fd7, %fd7;
	fma.rn.f64 	%fd9, %fd4, %fd4, %fd8;
	ld.global.f64 	%fd10, [%rd3+16];
	ld.global.f64 	%fd11, [%rd11+16];
	sub.f64 	%fd12, %fd10, %fd11;
	fma.rn.f64 	%fd13, %fd12, %fd12, %fd9;
	sqrt.rn.f64 	%fd14, %fd13;
	div.rn.f64 	%fd15, %fd14, %fd1;
	cvt.rzi.s32.f64 	%r8, %fd15;
	mul.wide.s32 	%rd12, %r8, 8;
	add.s64 	%rd13, %rd4, %rd12;
	atom.global.add.u64 	%rd14, [%rd13], 1;
	add.s32 	%r9, %r9, 1;
	cvt.s64.s32 	%rd15, %r9;
	setp.gt.s64 	%p2, %rd8, %rd15;
	@%p2 bra 	$L__BB0_2;
$L__BB0_3:
	ret;

}
	// .globl	_Z10PDH_Cuda_1P8atomdescP10hist_entryxdiii
.visible .entry _Z10PDH_Cuda_1P8atomdescP10hist_entryxdiii(
	.param .u64 .ptr .align 1 _Z10PDH_Cuda_1P8atomdescP10hist_entryxdiii_param_0,
	.param .u64 .ptr .align 1 _Z10PDH_Cuda_1P8atomdescP10hist_entryxdiii_param_1,
	.param .u64 _Z10PDH_Cuda_1P8atomdescP10hist_entryxdiii_param_2,
	.param .f64 _Z10PDH_Cuda_1P8atomdescP10hist_entryxdiii_param_3,
	.param .u32 _Z10PDH_Cuda_1P8atomdescP10hist_entryxdiii_param_4,
	.param .u32 _Z10PDH_Cuda_1P8atomdescP10hist_entryxdiii_param_5,
	.param .u32 _Z10PDH_Cuda_1P8atomdescP10hist_entryxdiii_param_6
)
{
	.reg .pred 	%p<34>;
	.reg .b32 	%r<101>;
	.reg .b64 	%rd<67>;
	.reg .b64 	%fd<162>;

	ld.param.u64 	%rd5, [_Z10PDH_Cuda_1P8atomdescP10hist_entryxdiii_param_0];
	ld.param.u64 	%rd6, [_Z10PDH_Cuda_1P8atomdescP10hist_entryxdiii_param_1];
	ld.param.u64 	%rd4, [_Z10PDH_Cuda_1P8atomdescP10hist_entryxdiii_param_2];
	ld.param.f64 	%fd4, [_Z10PDH_Cuda_1P8atomdescP10hist_entryxdiii_param_3];
	ld.param.u32 	%r40, [_Z10PDH_Cuda_1P8atomdescP10hist_entryxdiii_param_5];
	cvta.to.global.u64 	%rd1, %rd6;
	cvta.to.global.u64 	%rd2, %rd5;
	mov.u32 	%r1, %tid.x;
	mov.u32 	%r2, %ntid.x;
	mov.u32 	%r41, %ctaid.x;
	mul.lo.s32 	%r3, %r2, %r41;
	add.s32 	%r96, %r3, %r1;
	cvt.u64.u32 	%rd3, %r96;
	mul.wide.u32 	%rd7, %r96, 24;
	add.s64 	%rd8, %rd2, %rd7;
	ld.global.f64 	%fd1, [%rd8];
	ld.global.f64 	%fd2, [%rd8+8];
	ld.global.f64 	%fd3, [%rd8+16];
	setp.le.s64 	%p1, %rd4, %rd3;
	add.s32 	%r93, %r41, 1;
	setp.ge.s32 	%p2, %r93, %r40;
	or.pred  	%p3, %p1, %p2;
	@%p3 bra 	$L__BB1_1;
	bra.uni 	$L__BB1_36;
$L__BB1_1:
	setp.le.s64 	%p18, %rd4, %rd3;
	mov.u32 	%r67, s_atom_list;
	mad.lo.s32 	%r68, %r1, 24, %r67;
	st.shared.f64 	[%r68], %fd1;
	st.shared.f64 	[%r68+8], %fd2;
	st.shared.f64 	[%r68+16], %fd3;
	add.s32 	%r100, %r1, 1;
	setp.ge.u32 	%p19, %r100, %r2;
	or.pred  	%p20, %p18, %p19;
	@%p20 bra 	$L__BB1_24;
	not.b32 	%r69, %r1;
	add.s32 	%r20, %r2, %r69;
	sub.s32 	%r70, %r2, %r1;
	add.s32 	%r71, %r70, -2;
	and.b32  	%r21, %r20, 3;
	setp.lt.u32 	%p21, %r71, 3;
	@%p21 bra 	$L__BB1_14;
	add.s32 	%r98, %r1, 2;
	and.b32  	%r72, %r20, -4;
	neg.s32 	%r97, %r72;
	add.s32 	%r95, %r68, 56;
$L__BB1_4:
	.pragma "nounroll";
	add.s32 	%r75, %r96, 1;
	cvt.u64.u32 	%rd39, %r75;
	setp.le.s64 	%p22, %rd4, %rd39;
	@%p22 bra 	$L__BB1_6;
	ld.shared.f64 	%fd85, [%r95+-32];
	sub.f64 	%fd86, %fd1, %fd85;
	ld.shared.f64 	%fd87, [%r95+-24];
	sub.f64 	%fd88, %fd2, %fd87;
	mul.f64 	%fd89, %fd88, %fd88;
	fma.rn.f64 	%fd90, %fd86, %fd86, %fd89;
	ld.shared.f64 	%fd91, [%r95+-16];
	sub.f64 	%fd92, %fd3, %fd91;
	fma.rn.f64 	%fd93, %fd92, %fd92, %fd90;
	sqrt.rn.f64 	%fd94, %fd93;
	div.rn.f64 	%fd95, %fd94, %fd4;
	cvt.rzi.s32.f64 	%r76, %fd95;
	mul.wide.s32 	%rd40, %r76, 8;
	add.s64 	%rd41, %rd1, %rd40;
	atom.global.add.u64 	%rd42, [%rd41], 1;
$L__BB1_6:
	add.s32 	%r77, %r96, 2;
	cvt.u64.u32 	%rd43, %r77;
	setp.le.s64 	%p23, %rd4, %rd43;
	@%p23 bra 	$L__BB1_8;
	ld.shared.f64 	%fd96, [%r95+-8];
	sub.f64 	%fd97, %fd1, %fd96;
	ld.shared.f64 	%fd98, [%r95];
	sub.f64 	%fd99, %fd2, %fd98;
	mul.f64 	%fd100, %fd99, %fd99;
	fma.rn.f64 	%fd101, %fd97, %fd97, %fd100;
	ld.shared.f64 	%fd102, [%r95+8];
	sub.f64 	%fd103, %fd3, %fd102;
	fma.rn.f64 	%fd104, %fd103, %fd103, %fd101;
	sqrt.rn.f64 	%fd105, %fd104;
	div.rn.f64 	%fd106, %fd105, %fd4;
	cvt.rzi.s32.f64 	%r78, %fd106;
	mul.wide.s32 	%rd44, %r78, 8;
	add.s64 	%rd45, %rd1, %rd44;
	atom.global.add.u64 	%rd46, [%rd45], 1;
$L__BB1_8:
	add.s32 	%r79, %r96, 3;
	cvt.u64.u32 	%rd47, %r79;
	setp.le.s64 	%p24, %rd4, %rd47;
	@%p24 bra 	$L__BB1_10;
	ld.shared.f64 	%fd107, [%r95+16];
	sub.f64 	%fd108, %fd1, %fd107;
	ld.shared.f64 	%fd109, [%r95+24];
	sub.f64 	%fd110, %fd2, %fd109;
	mul.f64 	%fd111, %fd110, %fd110;
	fma.rn.f64 	%fd112, %fd108, %fd108, %fd111;
	ld.shared.f64 	%fd113, [%r95+32];
	sub.f64 	%fd114, %fd3, %fd113;
	fma.rn.f64 	%fd115, %fd114, %fd114, %fd112;
	sqrt.rn.f64 	%fd116, %fd115;
	div.rn.f64 	%fd117, %fd116, %fd4;
	cvt.rzi.s32.f64 	%r80, %fd117;
	mul.wide.s32 	%rd48, %r80, 8;
	add.s64 	%rd49, %rd1, %rd48;
	atom.global.add.u64 	%rd50, [%rd49], 1;
$L__BB1_10:
	add.s32 	%r96, %r96, 4;
	cvt.u64.u32 	%rd51, %r96;
	setp.le.s64 	%p25, %rd4, %rd51;
	@%p25 bra 	$L__BB1_12;
	ld.shared.f64 	%fd118, [%r95+40];
	sub.f64 	%fd119, %fd1, %fd118;
	ld.shared.f64 	%fd120, [%r95+48];
	sub.f64 	%fd121, %fd2, %fd120;
	mul.f64 	%fd122, %fd121, %fd121;
	fma.rn.f64 	%fd123, %fd119, %fd119, %fd122;
	ld.shared.f64 	%fd124, [%r95+56];
	sub.f64 	%fd125, %fd3, %fd124;
	fma.rn.f64 	%fd126, %fd125, %fd125, %fd123;
	sqrt.rn.f64 	%fd127, %fd126;
	div.rn.f64 	%fd128, %fd127, %fd4;
	cvt.rzi.s32.f64 	%r81, %fd128;
	mul.wide.s32 	%rd52, %r81, 8;
	add.s64 	%rd53, %rd1, %rd52;
	atom.global.add.u64 	%rd54, [%rd53], 1;
$L__BB1_12:
	add.s32 	%r98, %r98, 4;
	add.s32 	%r97, %r97, 4;
	add.s32 	%r95, %r95, 96;
	setp.ne.s32 	%p26, %r97, 0;
	@%p26 bra 	$L__BB1_4;
	add.s32 	%r100, %r98, -1;
$L__BB1_14:
	setp.eq.s32 	%p27, %r21, 0;
	@%p27 bra 	$L__BB1_24;
	setp.eq.s32 	%p28, %r21, 1;
	@%p28 bra 	$L__BB1_21;
	add.s32 	%r35, %r100, %r3;
	cvt.u64.u32 	%rd55, %r35;
	setp.le.s64 	%p29, %rd4, %rd55;
	mad.lo.s32 	%r36, %r100, 24, %r67;
	@%p29 bra 	$L__BB1_18;
	ld.shared.f64 	%fd129, [%r36];
	sub.f64 	%fd130, %fd1, %fd129;
	ld.shared.f64 	%fd131, [%r36+8];
	sub.f64 	%fd132, %fd2, %fd131;
	mul.f64 	%fd133, %fd132, %fd132;
	fma.rn.f64 	%fd134, %fd130, %fd130, %fd133;
	ld.shared.f64 	%fd135, [%r36+16];
	sub.f64 	%fd136, %fd3, %fd135;
	fma.rn.f64 	%fd137, %fd136, %fd136, %fd134;
	sqrt.rn.f64 	%fd138, %fd137;
	div.rn.f64 	%fd139, %fd138, %fd4;
	cvt.rzi.s32.f64 	%r83, %fd139;
	mul.wide.s32 	%rd56, %r83, 8;
	add.s64 	%rd57, %rd1, %rd56;
	atom.global.add.u64 	%rd58, [%rd57], 1;
$L__BB1_18:
	add.s32 	%r84, %r35, 1;
	cvt.u64.u32 	%rd59, %r84;
	setp.le.s64 	%p30, %rd4, %rd59;
	@%p30 bra 	$L__BB1_20;
	ld.shared.f64 	%fd140, [%r36+24];
	sub.f64 	%fd141, %fd1, %fd140;
	ld.shared.f64 	%fd142, [%r36+32];
	sub.f64 	%fd143, %fd2, %fd142;
	mul.f64 	%fd144, %fd143, %fd143;
	fma.rn.f64 	%fd145, %fd141, %fd141, %fd144;
	ld.shared.f64 	%fd146, [%r36+40];
	sub.f64 	%fd147, %fd3, %fd146;
	fma.rn.f64 	%fd148, %fd147, %fd147, %fd145;
	sqrt.rn.f64 	%fd149, %fd148;
	div.rn.f64 	%fd150, %fd149, %fd4;
	cvt.rzi.s32.f64 	%r85, %fd150;
	mul.wide.s32 	%rd60, %r85, 8;
	add.s64 	%rd61, %rd1, %rd60;
	atom.global.add.u64 	%rd62, [%rd61], 1;
$L__BB1_20:
	add.s32 	%r100, %r100, 2;
$L__BB1_21:
	and.b32  	%r86, %r20, 1;
	setp.eq.b32 	%p31, %r86, 1;
	not.pred 	%p32, %p31;
	@%p32 bra 	$L__BB1_24;
	add.s32 	%r87, %r100, %r3;
	cvt.u64.u32 	%rd63, %r87;
	setp.le.s64 	%p33, %rd4, %rd63;
	@%p33 bra 	$L__BB1_24;
	mad.lo.s32 	%r89, %r100, 24, %r67;
	ld.shared.f64 	%fd151, [%r89];
	sub.f64 	%fd152, %fd1, %fd151;
	ld.shared.f64 	%fd153, [%r89+8];
	sub.f64 	%fd154, %fd2, %fd153;
	mul.f64 	%fd155, %fd154, %fd154;
	fma.rn.f64 	%fd156, %fd152, %fd152, %fd155;
	ld.shared.f64 	%fd157, [%r89+16];
	sub.f64 	%fd158, %fd3, %fd157;
	fma.rn.f64 	%fd159, %fd158, %fd158, %fd156;
	sqrt.rn.f64 	%fd160, %fd159;
	div.rn.f64 	%fd161, %fd160, %fd4;
	cvt.rzi.s32.f64 	%r90, %fd161;
	mul.wide.s32 	%rd64, %r90, 8;
	add.s64 	%rd65, %rd1, %rd64;
	atom.global.add.u64 	%rd66, [%rd65], 1;
$L__BB1_24:
	ret;
$L__BB1_25:
	and.b32  	%r56, %r2, 3;
	setp.eq.s32 	%p10, %r56, 0;
	@%p10 bra 	$L__BB1_35;
	setp.eq.s32 	%p11, %r56, 1;
	@%p11 bra 	$L__BB1_32;
	add.s32 	%r7, %r92, %r13;
	cvt.u64.u32 	%rd27, %r7;
	setp.le.s64 	%p12, %rd4, %rd27;
	mov.u32 	%r57, s_atom_list;
	mad.lo.s32 	%r8, %r92, 24, %r57;
	@%p12 bra 	$L__BB1_29;
	ld.shared.f64 	%fd52, [%r8];
	sub.f64 	%fd53, %fd1, %fd52;
	ld.shared.f64 	%fd54, [%r8+8];
	sub.f64 	%fd55, %fd2, %fd54;
	mul.f64 	%fd56, %fd55, %fd55;
	fma.rn.f64 	%fd57, %fd53, %fd53, %fd56;
	ld.shared.f64 	%fd58, [%r8+16];
	sub.f64 	%fd59, %fd3, %fd58;
	fma.rn.f64 	%fd60, %fd59, %fd59, %fd57;
	sqrt.rn.f64 	%fd61, %fd60;
	div.rn.f64 	%fd62, %fd61, %fd4;
	cvt.rzi.s32.f64 	%r58, %fd62;
	mul.wide.s32 	%rd28, %r58, 8;
	add.s64 	%rd29, %rd1, %rd28;
	atom.global.add.u64 	%rd30, [%rd29], 1;
$L__BB1_29:
	add.s32 	%r59, %r7, 1;
	cvt.u64.u32 	%rd31, %r59;
	setp.le.s64 	%p13, %rd4, %rd31;
	@%p13 bra 	$L__BB1_31;
	ld.shared.f64 	%fd63, [%r8+24];
	sub.f64 	%fd64, %fd1, %fd63;
	ld.shared.f64 	%fd65, [%r8+32];
	sub.f64 	%fd66, %fd2, %fd65;
	mul.f64 	%fd67, %fd66, %fd66;
	fma.rn.f64 	%fd68, %fd64, %fd64, %fd67;
	ld.shared.f64 	%fd69, [%r8+40];
	sub.f64 	%fd70, %fd3, %fd69;
	fma.rn.f64 	%fd71, %fd70, %fd70, %fd68;
	sqrt.rn.f64 	%fd72, %fd71;
	div.rn.f64 	%fd73, %fd72, %fd4;
	cvt.rzi.s32.f64 	%r60, %fd73;
	mul.wide.s32 	%rd32, %r60, 8;
	add.s64 	%rd33, %rd1, %rd32;
	atom.global.add.u64 	%rd34, [%rd33], 1;
$L__BB1_31:
	add.s32 	%r92, %r92, 2;
$L__BB1_32:
	and.b32  	%r61, %r2, 1;
	setp.eq.b32 	%p14, %r61, 1;
	not.pred 	%p15, %p14;
	@%p15 bra 	$L__BB1_35;
	add.s32 	%r62, %r92, %r13;
	cvt.u64.u32 	%rd35, %r62;
	setp.le.s64 	%p16, %rd4, %rd35;
	@%p16 bra 	$L__BB1_35;
	mov.u32 	%r63, s_atom_list;
	mad.lo.s32 	%r64, %r92, 24, %r63;
	ld.shared.f64 	%fd74, [%r64];
	sub.f64 	%fd75, %fd1, %fd74;
	ld.shared.f64 	%fd76, [%r64+8];
	sub.f64 	%fd77, %fd2, %fd76;
	mul.f64 	%fd78, %fd77, %fd77;
	fma.rn.f64 	%fd79, %fd75, %fd75, %fd78;
	ld.shared.f64 	%fd80, [%r64+16];
	sub.f64 	%fd81, %fd3, %fd80;
	fma.rn.f64 	%fd82, %fd81, %fd81, %fd79;
	sqrt.rn.f64 	%fd83, %fd82;
	div.rn.f64 	%fd84, %fd83, %fd4;
	cvt.rzi.s32.f64 	%r65, %fd84;
	mul.wide.s32 	%rd36, %r65, 8;
	add.s64 	%rd37, %rd1, %rd36;
	atom.global.add.u64 	%rd38, [%rd37], 1;
$L__BB1_35:
	add.s32 	%r93, %r93, 1;
	setp.eq.s32 	%p17, %r93, %r40;
	@%p17 bra 	$L__BB1_1;
$L__BB1_36:
	setp.lt.u32 	%p4, %r2, 4;
	mul.lo.s32 	%r13, %r93, %r2;
	add.s32 	%r44, %r13, %r1;
	mul.wide.u32 	%rd9, %r44, 24;
	add.s64 	%rd10, %rd2, %rd9;
	ld.global.f64 	%fd5, [%rd10];
	ld.global.f64 	%fd6, [%rd10+8];
	ld.global.f64 	%fd7, [%rd10+16];
	mov.u32 	%r45, s_atom_list;
	mad.lo.s32 	%r46, %r1, 24, %r45;
	st.shared.f64 	[%r46], %fd5;
	st.shared.f64 	[%r46+8], %fd6;
	st.shared.f64 	[%r46+16], %fd7;
	mov.b32 	%r92, 0;
	@%p4 bra 	$L__BB1_25;
	mov.b32 	%r94, 0;
$L__BB1_38:
	.pragma "nounroll";
	add.s32 	%r15, %r94, %r13;
	cvt.u64.u32 	%rd11, %r15;
	setp.le.s64 	%p5, %rd4, %rd11;
	mov.u32 	%r48, s_atom_list;
	mad.lo.s32 	%r16, %r94, 24, %r48;
	@%p5 bra 	$L__BB1_40;
	ld.shared.v2.f64 	{%fd8, %fd9}, [%r16];
	sub.f64 	%fd10, %fd1, %fd8;
	sub.f64 	%fd11, %fd2, %fd9;
	mul.f64 	%fd12, %fd11, %fd11;
	fma.rn.f64 	%fd13, %fd10, %fd10, %fd12;
	ld.shared.f64 	%fd14, [%r16+16];
	sub.f64 	%fd15, %fd3, %fd14;
	fma.rn.f64 	%fd16, %fd15, %fd15, %fd13;
	sqrt.rn.f64 	%fd17, %fd16;
	div.rn.f64 	%fd18, %fd17, %fd4;
	cvt.rzi.s32.f64 	%r49, %fd18;
	mul.wide.s32 	%rd12, %r49, 8;
	add.s64 	%rd13, %rd1, %rd12;
	atom.global.add.u64 	%rd14, [%rd13], 1;
$L__BB1_40:
	add.s32 	%r50, %r15, 1;
	cvt.u64.u32 	%rd15, %r50;
	setp.le.s64 	%p6, %rd4, %rd15;
	@%p6 bra 	$L__BB1_42;
	ld.shared.f64 	%fd19, [%r16+24];
	sub.f64 	%fd20, %fd1, %fd19;
	ld.shared.v2.f64 	{%fd21, %fd22}, [%r16+32];
	sub.f64 	%fd23, %fd2, %fd21;
	mul.f64 	%fd24, %fd23, %fd23;
	fma.rn.f64 	%fd25, %fd20, %fd20, %fd24;
	sub.f64 	%fd26, %fd3, %fd22;
	fma.rn.f64 	%fd27, %fd26, %fd26, %fd25;
	sqrt.rn.f64 	%fd28, %fd27;
	div.rn.f64 	%fd29, %fd28, %fd4;
	cvt.rzi.s32.f64 	%r51, %fd29;
	mul.wide.s32 	%rd16, %r51, 8;
	add.s64 	%rd17, %rd1, %rd16;
	atom.global.add.u64 	%rd18, [%rd17], 1;
$L__BB1_42:
	add.s32 	%r52, %r15, 2;
	cvt.u64.u32 	%rd19, %r52;
	setp.le.s64 	%p7, %rd4, %rd19;
	@%p7 bra 	$L__BB1_44;
	ld.shared.v2.f64 	{%fd30, %fd31}, [%r16+48];
	sub.f64 	%fd32, %fd1, %fd30;
	sub.f64 	%fd33, %fd2, %fd31;
	mul.f64 	%fd34, %fd33, %fd33;
	fma.rn.f64 	%fd35, %fd32, %fd32, %fd34;
	ld.shared.f64 	%fd36, [%r16+64];
	sub.f64 	%fd37, %fd3, %fd36;
	fma.rn.f64 	%fd38, %fd37, %fd37, %fd35;
	sqrt.rn.f64 	%fd39, %fd38;
	div.rn.f64 	%fd40, %fd39, %fd4;
	cvt.rzi.s32.f64 	%r53, %fd40;
	mul.wide.s32 	%rd20, %r53, 8;
	add.s64 	%rd21, %rd1, %rd20;
	atom.global.add.u64 	%rd22, [%rd21], 1;
$L__BB1_44:
	add.s32 	%r54, %r15, 3;
	cvt.u64.u32 	%rd23, %r54;
	setp.le.s64 	%p8, %rd4, %rd23;
	@%p8 bra 	$L__BB1_46;
	ld.shared.f64 	%fd41, [%r16+72];
	sub.f64 	%fd42, %fd1, %fd41;
	ld.shared.v2.f64 	{%fd43, %fd44}, [%r16+80];
	sub.f64 	%fd45, %fd2, %fd43;
	mul.f64 	%fd46, %fd45, %fd45;
	fma.rn.f64 	%fd47, %fd42, %fd42, %fd46;
	sub.f64 	%fd48, %fd3, %fd44;
	fma.rn.f64 	%fd49, %fd48, %fd48, %fd47;
	sqrt.rn.f64 	%fd50, %fd49;
	div.rn.f64 	%fd51, %fd50, %fd4;
	cvt.rzi.s32.f64 	%r55, %fd51;
	mul.wide.s32 	%rd24, %r55, 8;
	add.s64 	%rd25, %rd1, %rd24;
	atom.global.add.u64 	%rd26, [%rd25], 1;
$L__BB1_46:
	add.s32 	%r94, %r94, 4;
	and.b32  	%r92, %r2, 2044;
	setp.eq.s32 	%p9, %r94, %r92;
	@%p9 bra 	$L__BB1_25;
	bra.uni 	$L__BB1_38;

}
	// .globl	_Z10PDH_Cuda_2P8atomdescP10hist_entryxdiii
.visible .entry _Z10PDH_Cuda_2P8atomdescP10hist_entryxdiii(
	.param .u64 .ptr .align 1 _Z10PDH_Cuda_2P8atomdescP10hist_entryxdiii_param_0,
	.param .u64 .ptr .align 1 _Z10PDH_Cuda_2P8atomdescP10hist_entryxdiii_param_1,
	.param .u64 _Z10PDH_Cuda_2P8atomdescP10hist_entryxdiii_param_2,
	.param .f64 _Z10PDH_Cuda_2P8atomdescP10hist_entryxdiii_param_3,
	.param .u32 _Z10PDH_Cuda_2P8atomdescP10hist_entryxdiii_param_4,
	.param .u32 _Z10PDH_Cuda_2P8atomdescP10hist_entryxdiii_param_5,
	.param .u32 _Z10PDH_Cuda_2P8atomdescP10hist_entryxdiii_param_6
)
{
	.reg .pred 	%p<39>;
	.reg .b32 	%r<159>;
	.reg .b64 	%rd<46>;
	.reg .b64 	%fd<162>;
	// demoted variable
	.shared .align 8 .b8 _ZZ10PDH_Cuda_2P8atomdescP10hist_entryxdiiiE11s_atom_list[768];
	ld.param.u64 	%rd6, [_Z10PDH_Cuda_2P8atomdescP10hist_entryxdiii_param_0];
	ld.param.u64 	%rd5, [_Z10PDH_Cuda_2P8atomdescP10hist_entryxdiii_param_2];
	ld.param.f64 	%fd4, [_Z10PDH_Cuda_2P8atomdescP10hist_entryxdiii_param_3];
	ld.param.u32 	%r44, [_Z10PDH_Cuda_2P8atomdescP10hist_entryxdiii_param_6];
	cvta.to.global.u64 	%rd1, %rd6;
	mov.u32 	%r158, %tid.x;
	mov.u32 	%r2, %ntid.x;
	mov.u32 	%r3, %ctaid.x;
	mul.lo.s32 	%r4, %r2, %r3;
	add.s32 	%r153, %r4, %r158;
	cvt.u64.u32 	%rd2, %r153;
	mul.wide.u32 	%rd7, %r153, 24;
	add.s64 	%rd8, %rd1, %rd7;
	ld.global.f64 	%fd1, [%rd8];
	ld.global.f64 	%fd2, [%rd8+8];
	ld.global.f64 	%fd3, [%rd8+16];
	setp.ge.s32 	%p1, %r158, %r44;
	@%p1 bra 	$L__BB2_3;
	mov.u32 	%r147, %r158;
$L__BB2_2:
	shl.b32 	%r45, %r147, 3;
	mov.u32 	%r46, s_histogram;
	add.s32 	%r47, %r46, %r45;
	mov.b64 	%rd9, 0;
	st.shared.u64 	[%r47], %rd9;
	add.s32 	%r147, %r147, %r2;
	setp.lt.s32 	%p2, %r147, %r44;
	@%p2 bra 	$L__BB2_2;
$L__BB2_3:
	ld.param.u32 	%r145, [_Z10PDH_Cuda_2P8atomdescP10hist_entryxdiii_param_5];
	bar.sync 	0;
	setp.le.s64 	%p3, %rd5, %rd2;
	add.s32 	%r148, %r3, 1;
	setp.ge.s32 	%p4, %r148, %r145;
	or.pred  	%p5, %p3, %p4;
	@%p5 bra 	$L__BB2_28;
	mov.u32 	%r50, _ZZ10PDH_Cuda_2P8atomdescP10hist_entryxdiiiE11s_atom_list;
	mad.lo.s32 	%r51, %r158, 24, %r50;
	and.b32  	%r74, %r2, 3;
$L__BB2_5:
	mul.lo.s32 	%r10, %r148, %r2;
	add.s32 	%r49, %r10, %r158;
	mul.wide.u32 	%rd10, %r49, 24;
	add.s64 	%rd11, %rd1, %rd10;
	ld.global.f64 	%fd5, [%rd11];
	ld.global.f64 	%fd6, [%rd11+8];
	ld.global.f64 	%fd7, [%rd11+16];
	st.shared.f64 	[%r51], %fd5;
	st.shared.f64 	[%r51+8], %fd6;
	st.shared.f64 	[%r51+16], %fd7;
	bar.sync 	0;
	cvt.u64.u32 	%rd12, %r10;
	setp.le.s64 	%p6, %rd5, %rd12;
	@%p6 bra 	$L__BB2_27;
	setp.lt.u32 	%p7, %r2, 4;
	mov.b32 	%r151, 0;
	@%p7 bra 	$L__BB2_17;
	mov.b32 	%r149, 0;
$L__BB2_8:
	.pragma "nounroll";
	add.s32 	%r12, %r149, %r10;
	cvt.u64.u32 	%rd13, %r12;
	setp.le.s64 	%p8, %rd5, %rd13;
	mov.u32 	%r54, _ZZ10PDH_Cuda_2P8atomdescP10hist_entryxdiiiE11s_atom_list;
	mad.lo.s32 	%r13, %r149, 24, %r54;
	@%p8 bra 	$L__BB2_10;
	ld.shared.f64 	%fd8, [%r13];
	ld.shared.f64 	%fd9, [%r13+8];
	ld.shared.f64 	%fd10, [%r13+16];
	sub.f64 	%fd11, %fd1, %fd8;
	sub.f64 	%fd12, %fd2, %fd9;
	mul.f64 	%fd13, %fd12, %fd12;
	fma.rn.f64 	%fd14, %fd11, %fd11, %fd13;
	sub.f64 	%fd15, %fd3, %fd10;
	fma.rn.f64 	%fd16, %fd15, %fd15, %fd14;
	sqrt.rn.f64 	%fd17, %fd16;
	div.rn.f64 	%fd18, %fd17, %fd4;
	cvt.rzi.s32.f64 	%r55, %fd18;
	shl.b32 	%r56, %r55, 3;
	mov.u32 	%r57, s_histogram;
	add.s32 	%r58, %r57, %r56;
	atom.shared.add.u64 	%rd14, [%r58], 1;
$L__BB2_10:
	add.s32 	%r59, %r12, 1;
	cvt.u64.u32 	%rd15, %r59;
	setp.le.s64 	%p9, %rd5, %rd15;
	@%p9 bra 	$L__BB2_12;
	ld.shared.f64 	%fd19, [%r13+24];
	ld.shared.f64 	%fd20, [%r13+32];
	ld.shared.f64 	%fd21, [%r13+40];
	sub.f64 	%fd22, %fd1, %fd19;
	sub.f64 	%fd23, %fd2, %fd20;
	mul.f64 	%fd24, %fd23, %fd23;
	fma.rn.f64 	%fd25, %fd22, %fd22, %fd24;
	sub.f64 	%fd26, %fd3, %fd21;
	fma.rn.f64 	%fd27, %fd26, %fd26, %fd25;
	sqrt.rn.f64 	%fd28, %fd27;
	div.rn.f64 	%fd29, %fd28, %fd4;
	cvt.rzi.s32.f64 	%r60, %fd29;
	shl.b32 	%r61, %r60, 3;
	mov.u32 	%r62, s_histogram;
	add.s32 	%r63, %r62, %r61;
	atom.shared.add.u64 	%rd16, [%r63], 1;
$L__BB2_12:
	add.s32 	%r64, %r12, 2;
	cvt.u64.u32 	%rd17, %r64;
	setp.le.s64 	%p10, %rd5, %rd17;
	@%p10 bra 	$L__BB2_14;
	ld.shared.f64 	%fd30, [%r13+48];
	ld.shared.f64 	%fd31, [%r13+56];
	ld.shared.f64 	%fd32, [%r13+64];
	sub.f64 	%fd33, %fd1, %fd30;
	sub.f64 	%fd34, %fd2, %fd31;
	mul.f64 	%fd35, %fd34, %fd34;
	fma.rn.f64 	%fd36, %fd33, %fd33, %fd35;
	sub.f64 	%fd37, %fd3, %fd32;
	fma.rn.f64 	%fd38, %fd37, %fd37, %fd36;
	sqrt.rn.f64 	%fd39, %fd38;
	div.rn.f64 	%fd40, %fd39, %fd4;
	cvt.rzi.s32.f64 	%r65, %fd40;
	shl.b32 	%r66, %r65, 3;
	mov.u32 	%r67, s_histogram;
	add.s32 	%r68, %r67, %r66;
	atom.shared.add.u64 	%rd18, [%r68], 1;
$L__BB2_14:
	add.s32 	%r69, %r12, 3;
	cvt.u64.u32 	%rd19, %r69;
	setp.le.s64 	%p11, %rd5, %rd19;
	@%p11 bra 	$L__BB2_16;
	ld.shared.f64 	%fd41, [%r13+72];
	ld.shared.f64 	%fd42, [%r13+80];
	ld.shared.f64 	%fd43, [%r13+88];
	sub.f64 	%fd44, %fd1, %fd41;
	sub.f64 	%fd45, %fd2, %fd42;
	mul.f64 	%fd46, %fd45, %fd45;
	fma.rn.f64 	%fd47, %fd44, %fd44, %fd46;
	sub.f64 	%fd48, %fd3, %fd43;
	fma.rn.f64 	%fd49, %fd48, %fd48, %fd47;
	sqrt.rn.f64 	%fd50, %fd49;
	div.rn.f64 	%fd51, %fd50, %fd4;
	cvt.rzi.s32.f64 	%r70, %fd51;
	shl.b32 	%r71, %r70, 3;
	mov.u32 	%r72, s_histogram;
	add.s32 	%r73, %r72, %r71;
	atom.shared.add.u64 	%rd20, [%r73], 1;
$L__BB2_16:
	add.s32 	%r149, %r149, 4;
	and.b32  	%r151, %r2, 2044;
	setp.ne.s32 	%p12, %r149, %r151;
	@%p12 bra 	$L__BB2_8;
$L__BB2_17:
	setp.eq.s32 	%p13, %r74, 0;
	@%p13 bra 	$L__BB2_27;
	setp.eq.s32 	%p14, %r74, 1;
	@%p14 bra 	$L__BB2_24;
	add.s32 	%r17, %r151, %r10;
	cvt.u64.u32 	%rd21, %r17;
	setp.le.s64 	%p15, %rd5, %rd21;
	@%p15 bra 	$L__BB2_21;
	mov.u32 	%r75, _ZZ10PDH_Cuda_2P8atomdescP10hist_entryxdiiiE11s_atom_list;
	mad.lo.s32 	%r76, %r151, 24, %r75;
	ld.shared.f64 	%fd52, [%r76];
	ld.shared.f64 	%fd53, [%r76+8];
	ld.shared.f64 	%fd54, [%r76+16];
	sub.f64 	%fd55, %fd1, %fd52;
	sub.f64 	%fd56, %fd2, %fd53;
	mul.f64 	%fd57, %fd56, %fd56;
	fma.rn.f64 	%fd58, %fd55, %fd55, %fd57;
	sub.f64 	%fd59, %fd3, %fd54;
	fma.rn.f64 	%fd60, %fd59, %fd59, %fd58;
	sqrt.rn.f64 	%fd61, %fd60;
	div.rn.f64 	%fd62, %fd61, %fd4;
	cvt.rzi.s32.f64 	%r77, %fd62;
	shl.b32 	%r78, %r77, 3;
	mov.u32 	%r79, s_histogram;
	add.s32 	%r80, %r79, %r78;
	atom.shared.add.u64 	%rd22, [%r80], 1;
$L__BB2_21:
	add.s32 	%r81, %r17, 1;
	cvt.u64.u32 	%rd23, %r81;
	setp.le.s64 	%p16, %rd5, %rd23;
	@%p16 bra 	$L__BB2_23;
	mov.u32 	%r82, _ZZ10PDH_Cuda_2P8atomdescP10hist_entryxdiiiE11s_atom_list;
	mad.lo.s32 	%r83, %r151, 24, %r82;
	ld.shared.f64 	%fd63, [%r83+24];
	ld.shared.f64 	%fd64, [%r83+32];
	ld.shared.f64 	%fd65, [%r83+40];
	sub.f64 	%fd66, %fd1, %fd63;
	sub.f64 	%fd67, %fd2, %fd64;
	mul.f64 	%fd68, %fd67, %fd67;
	fma.rn.f64 	%fd69, %fd66, %fd66, %fd68;
	sub.f64 	%fd70, %fd3, %fd65;
	fma.rn.f64 	%fd71, %fd70, %fd70, %fd69;
	sqrt.rn.f64 	%fd72, %fd71;
	div.rn.f64 	%fd73, %fd72, %fd4;
	cvt.rzi.s32.f64 	%r84, %fd73;
	shl.b32 	%r85, %r84, 3;
	mov.u32 	%r86, s_histogram;
	add.s32 	%r87, %r86, %r85;
	atom.shared.add.u64 	%rd24, [%r87], 1;
$L__BB2_23:
	add.s32 	%r151, %r151, 2;
$L__BB2_24:
	and.b32  	%r88, %r2, 1;
	setp.eq.b32 	%p17, %r88, 1;
	not.pred 	%p18, %p17;
	@%p18 bra 	$L__BB2_27;
	add.s32 	%r89, %r151, %r10;
	cvt.u64.u32 	%rd25, %r89;
	setp.le.s64 	%p19, %rd5, %rd25;
	@%p19 bra 	$L__BB2_27;
	mov.u32 	%r90, _ZZ10PDH_Cuda_2P8atomdescP10hist_entryxdiiiE11s_atom_list;
	mad.lo.s32 	%r91, %r151, 24, %r90;
	ld.shared.f64 	%fd74, [%r91];
	ld.shared.f64 	%fd75, [%r91+8];
	ld.shared.f64 	%fd76, [%r91+16];
	sub.f64 	%fd77, %fd1, %fd74;
	sub.f64 	%fd78, %fd2, %fd75;
	mul.f64 	%fd79, %fd78, %fd78;
	fma.rn.f64 	%fd80, %fd77, %fd77, %fd79;
	sub.f64 	%fd81, %fd3, %fd76;
	fma.rn.f64 	%fd82, %fd81, %fd81, %fd80;
	sqrt.rn.f64 	%fd83, %fd82;
	div.rn.f64 	%fd84, %fd83, %fd4;
	cvt.rzi.s32.f64 	%r92, %fd84;
	shl.b32 	%r93, %r92, 3;
	mov.u32 	%r94, s_histogram;
	add.s32 	%r95, %r94, %r93;
	atom.shared.add.u64 	%rd26, [%r95], 1;
$L__BB2_27:
	ld.param.u32 	%r146, [_Z10PDH_Cuda_2P8atomdescP10hist_entryxdiii_param_5];
	bar.sync 	0;
	add.s32 	%r148, %r148, 1;
	setp.ne.s32 	%p20, %r148, %r146;
	@%p20 bra 	$L__BB2_5;
$L__BB2_28:
	setp.le.s64 	%p21, %rd5, %rd2;
	mov.u32 	%r97, _ZZ10PDH_Cuda_2P8atomdescP10hist_entryxdiiiE11s_atom_list;
	mad.lo.s32 	%r98, %r158, 24, %r97;
	st.shared.f64 	[%r98], %fd1;
	st.shared.f64 	[%r98+8], %fd2;
	st.shared.f64 	[%r98+16], %fd3;
	bar.sync 	0;
	add.s32 	%r157, %r158, 1;
	setp.ge.u32 	%p22, %r157, %r2;
	or.pred  	%p23, %p21, %p22;
	@%p23 bra 	$L__BB2_51;
	not.b32 	%r99, %r158;
	add.s32 	%r22, %r2, %r99;
	sub.s32 	%r100, %r2, %r158;
	add.s32 	%r101, %r100, -2;
	and.b32  	%r23, %r22, 3;
	setp.lt.u32 	%p24, %r101, 3;
	@%p24 bra 	$L__BB2_41;
	add.s32 	%r155, %r158, 2;
	and.b32  	%r102, %r22, -4;
	neg.s32 	%r154, %r102;
	add.s32 	%r152, %r98, 56;
$L__BB2_31:
	.pragma "nounroll";
	add.s32 	%r105, %r153, 1;
	cvt.u64.u32 	%rd27, %r105;
	setp.le.s64 	%p25, %rd5, %rd27;
	@%p25 bra 	$L__BB2_33;
	ld.shared.f64 	%fd85, [%r152+-32];
	ld.shared.f64 	%fd86, [%r152+-24];
	ld.shared.f64 	%fd87, [%r152+-16];
	sub.f64 	%fd88, %fd1, %fd85;
	sub.f64 	%fd89, %fd2, %fd86;
	mul.f64 	%fd90, %fd89, %fd89;
	fma.rn.f64 	%fd91, %fd88, %fd88, %fd90;
	sub.f64 	%fd92, %fd3, %fd87;
	fma.rn.f64 	%fd93, %fd92, %fd92, %fd91;
	sqrt.rn.f64 	%fd94, %fd93;
	div.rn.f64 	%fd95, %fd94, %fd4;
	cvt.rzi.s32.f64 	%r106, %fd95;
	shl.b32 	%r107, %r106, 3;
	mov.u32 	%r108, s_histogram;
	add.s32 	%r109, %r108, %r107;
	atom.shared.add.u64 	%rd28, [%r109], 1;
$L__BB2_33:
	add.s32 	%r110, %r153, 2;
	cvt.u64.u32 	%rd29, %r110;
	setp.le.s64 	%p26, %rd5, %rd29;
	@%p26 bra 	$L__BB2_35;
	ld.shared.f64 	%fd96, [%r152+-8];
	ld.shared.f64 	%fd97, [%r152];
	ld.shared.f64 	%fd98, [%r152+8];
	sub.f64 	%fd99, %fd1, %fd96;
	sub.f64 	%fd100, %fd2, %fd97;
	mul.f64 	%fd101, %fd100, %fd100;
	fma.rn.f64 	%fd102, %fd99, %fd99, %fd101;
	sub.f64 	%fd103, %fd3, %fd98;
	fma.rn.f64 	%fd104, %fd103, %fd103, %fd102;
	sqrt.rn.f64 	%fd105, %fd104;
	div.rn.f64 	%fd106, %fd105, %fd4;
	cvt.rzi.s32.f64 	%r111, %fd106;
	shl.b32 	%r112, %r111, 3;
	mov.u32 	%r113, s_histogram;
	add.s32 	%r114, %r113, %r112;
	atom.shared.add.u64 	%rd30, [%r114], 1;
$L__BB2_35:
	add.s32 	%r115, %r153, 3;
	cvt.u64.u32 	%rd31, %r115;
	setp.le.s64 	%p27, %rd5, %rd31;
	@%p27 bra 	$L__BB2_37;
	ld.shared.f64 	%fd107, [%r152+16];
	ld.shared.f64 	%fd108, [%r152+24];
	ld.shared.f64 	%fd109, [%r152+32];
	sub.f64 	%fd110, %fd1, %fd107;
	sub.f64 	%fd111, %fd2, %fd108;
	mul.f64 	%fd112, %fd111, %fd111;
	fma.rn.f64 	%fd113, %fd110, %fd110, %fd112;
	sub.f64 	%fd114, %fd3, %fd109;
	fma.rn.f64 	%fd115, %fd114, %fd114, %fd113;
	sqrt.rn.f64 	%fd116, %fd115;
	div.rn.f64 	%fd117, %fd116, %fd4;
	cvt.rzi.s32.f64 	%r116, %fd117;
	shl.b32 	%r117, %r116, 3;
	mov.u32 	%r118, s_histogram;
	add.s32 	%r119, %r118, %r117;
	atom.shared.add.u64 	%rd32, [%r119], 1;
$L__BB2_37:
	add.s32 	%r153, %r153, 4;
	cvt.u64.u32 	%rd33, %r153;
	setp.le.s64 	%p28, %rd5, %rd33;
	@%p28 bra 	$L__BB2_39;
	ld.shared.f64 	%fd118, [%r152+40];
	ld.shared.f64 	%fd119, [%r152+48];
	ld.shared.f64 	%fd120, [%r152+56];
	sub.f64 	%fd121, %fd1, %fd118;
	sub.f64 	%fd122, %fd2, %fd119;
	mul.f64 	%fd123, %fd122, %fd122;
	fma.rn.f64 	%fd124, %fd121, %fd121, %fd123;
	sub.f64 	%fd125, %fd3, %fd120;
	fma.rn.f64 	%fd126, %fd125, %fd125, %fd124;
	sqrt.rn.f64 	%fd127, %fd126;
	div.rn.f64 	%fd128, %fd127, %fd4;
	cvt.rzi.s32.f64 	%r120, %fd128;
	shl.b32 	%r121, %r120, 3;
	mov.u32 	%r122, s_histogram;
	add.s32 	%r123, %r122, %r121;
	atom.shared.add.u64 	%rd34, [%r123], 1;
$L__BB2_39:
	add.s32 	%r155, %r155, 4;
	add.s32 	%r154, %r154, 4;
	add.s32 	%r152, %r152, 96;
	setp.ne.s32 	%p29, %r154, 0;
	@%p29 bra 	$L__BB2_31;
	add.s32 	%r157, %r155, -1;
$L__BB2_41:
	setp.eq.s32 	%p30, %r23, 0;
	@%p30 bra 	$L__BB2_51;
	setp.eq.s32 	%p31, %r23, 1;
	@%p31 bra 	$L__BB2_48;
	add.s32 	%r37, %r157, %r4;
	cvt.u64.u32 	%rd35, %r37;
	setp.le.s64 	%p32, %rd5, %rd35;
	mad.lo.s32 	%r38, %r157, 24, %r97;
	@%p32 bra 	$L__BB2_45;
	ld.shared.f64 	%fd129, [%r38];
	ld.shared.f64 	%fd130, [%r38+8];
	ld.shared.f64 	%fd131, [%r38+16];
	sub.f64 	%fd132, %fd1, %fd129;
	sub.f64 	%fd133, %fd2, %fd130;
	mul.f64 	%fd134, %fd133, %fd133;
	fma.rn.f64 	%fd135, %fd132, %fd132, %fd134;
	sub.f64 	%fd136, %fd3, %fd131;
	fma.rn.f64 	%fd137, %fd136, %fd136, %fd135;
	sqrt.rn.f64 	%fd138, %fd137;
	div.rn.f64 	%fd139, %fd138, %fd4;
	cvt.rzi.s32.f64 	%r125, %fd139;
	shl.b32 	%r126, %r125, 3;
	mov.u32 	%r127, s_histogram;
	add.s32 	%r128, %r127, %r126;
	atom.shared.add.u64 	%rd36, [%r128], 1;
$L__BB2_45:
	add.s32 	%r129, %r37, 1;
	cvt.u64.u32 	%rd37, %r129;
	setp.le.s64 	%p33, %rd5, %rd37;
	@%p33 bra 	$L__BB2_47;
	ld.shared.f64 	%fd140, [%r38+24];
	ld.shared.f64 	%fd141, [%r38+32];
	ld.shared.f64 	%fd142, [%r38+40];
	sub.f64 	%fd143, %fd1, %fd140;
	sub.f64 	%fd144, %fd2, %fd141;
	mul.f64 	%fd145, %fd144, %fd144;
	fma.rn.f64 	%fd146, %fd143, %fd143, %fd145;
	sub.f64 	%fd147, %fd3, %fd142;
	fma.rn.f64 	%fd148, %fd147, %fd147, %fd146;
	sqrt.rn.f64 	%fd149, %fd148;
	div.rn.f64 	%fd150, %fd149, %fd4;
	cvt.rzi.s32.f64 	%r130, %fd150;
	shl.b32 	%r131, %r130, 3;
	mov.u32 	%r132, s_histogram;
	add.s32 	%r133, %r132, %r131;
	atom.shared.add.u64 	%rd38, [%r133], 1;
$L__BB2_47:
	add.s32 	%r157, %r157, 2;
$L__BB2_48:
	and.b32  	%r134, %r22, 1;
	setp.eq.b32 	%p34, %r134, 1;
	not.pred 	%p35, %p34;
	@%p35 bra 	$L__BB2_51;
	add.s32 	%r135, %r157, %r4;
	cvt.u64.u32 	%rd39, %r135;
	setp.le.s64 	%p36, %rd5, %rd39;
	@%p36 bra 	$L__BB2_51;
	mad.lo.s32 	%r137, %r157, 24, %r97;
	ld.shared.f64 	%fd151, [%r137];
	ld.shared.f64 	%fd152, [%r137+8];
	ld.shared.f64 	%fd153, [%r137+16];
	sub.f64 	%fd154, %fd1, %fd151;
	sub.f64 	%fd155, %fd2, %fd152;
	mul.f64 	%fd156, %fd155, %fd155;
	fma.rn.f64 	%fd157, %fd154, %fd154, %fd156;
	sub.f64 	%fd158, %fd3, %fd153;
	fma.rn.f64 	%fd159, %fd158, %fd158, %fd157;
	sqrt.rn.f64 	%fd160, %fd159;
	div.rn.f64 	%fd161, %fd160, %fd4;
	cvt.rzi.s32.f64 	%r138, %fd161;
	shl.b32 	%r139, %r138, 3;
	mov.u32 	%r140, s_histogram;
	add.s32 	%r141, %r140, %r139;
	atom.shared.add.u64 	%rd40, [%r141], 1;
$L__BB2_51:
	setp.ge.s32 	%p37, %r158, %r44;
	bar.sync 	0;
	@%p37 bra 	$L__BB2_54;
	ld.param.u64 	%rd45, [_Z10PDH_Cuda_2P8atomdescP10hist_entryxdiii_param_1];
	cvta.to.global.u64 	%rd3, %rd45;
	mov.u32 	%r143, s_histogram;
$L__BB2_53:
	mul.wide.s32 	%rd41, %r158, 8;
	add.s64 	%rd42, %rd3, %rd41;
	shl.b32 	%r142, %r158, 3;
	add.s32 	%r144, %r143, %r142;
	ld.shared.u64 	%rd43, [%r144];
	atom.global.add.u64 	%rd44, [%rd42], %rd43;
	add.s32 	%r158, %r158, %r2;
	setp.lt.s32 	%p38, %r158, %r44;
	@%p38 bra 	$L__BB2_53;
$L__BB2_54:
	ret;

}
	// .globl	_Z10PDH_Cuda_3P8atomdescP10hist_entryxdi
.visible .entry _Z10PDH_Cuda_3P8atomdescP10hist_entryxdi(
	.param .u64 .ptr .align 1 _Z10PDH_Cuda_3P8atomdescP10hist_entryxdi_param_0,
	.param .u64 .ptr .align 1 _Z10PDH_Cuda_3P8atomdescP10hist_entryxdi_param_1,
	.param .u64 _Z10PDH_Cuda_3P8atomdescP10hist_entryxdi_param_2,
	.param .f64 _Z10PDH_Cuda_3P8atomdescP10hist_entryxdi_param_3,
	.param .u32 _Z10PDH_Cuda_3P8atomdescP10hist_entryxdi_param_4
)
{
	.reg .pred 	%p<7>;
	.reg .b32 	%r<27>;
	.reg .b64 	%rd<19>;
	.reg .b64 	%fd<16>;

	ld.param.u64 	%rd8, [_Z10PDH_Cuda_3P8atomdescP10hist_entryxdi_param_0];
	ld.param.u64 	%rd6, [_Z10PDH_Cuda_3P8atomdescP10hist_entryxdi_param_1];
	ld.param.u64 	%rd7, [_Z10PDH_Cuda_3P8atomdescP10hist_entryxdi_param_2];
	ld.param.f64 	%fd4, [_Z10PDH_Cuda_3P8atomdescP10hist_entryxdi_param_3];
	ld.param.u32 	%r12, [_Z10PDH_Cuda_3P8atomdescP10hist_entryxdi_param_4];
	cvta.to.global.u64 	%rd1, %rd8;
	mov.u32 	%r26, %tid.x;
	setp.ge.s32 	%p1, %r26, %r12;
	@%p1 bra 	$L__BB3_3;
	mov.u32 	%r2, %ntid.x;
	mov.u32 	%r14, s_histogram;
	mov.u32 	%r24, %r26;
$L__BB3_2:
	shl.b32 	%r13, %r24, 3;
	add.s32 	%r15, %r14, %r13;
	mov.b64 	%rd9, 0;
	st.shared.u64 	[%r15], %rd9;
	add.s32 	%r24, %r24, %r2;
	setp.lt.s32 	%p2, %r24, %r12;
	@%p2 bra 	$L__BB3_2;
$L__BB3_3:
	bar.sync 	0;
	mov.u32 	%r5, %ntid.x;
	mov.u32 	%r16, %ctaid.x;
	mad.lo.s32 	%r6, %r5, %r16, %r26;
	add.s32 	%r25, %r6, 1;
	cvt.s64.s32 	%rd18, %r25;
	setp.le.s64 	%p3, %rd7, %rd18;
	@%p3 bra 	$L__BB3_6;
	mul.wide.s32 	%rd10, %r6, 24;
	add.s64 	%rd11, %rd1, %rd10;
	ld.global.f64 	%fd1, [%rd11];
	ld.global.f64 	%fd2, [%rd11+8];
	ld.global.f64 	%fd3, [%rd11+16];
	mov.u32 	%r19, s_histogram;
$L__BB3_5:
	mad.lo.s64 	%rd12, %rd18, 24, %rd1;
	ld.global.f64 	%fd5, [%rd12];
	sub.f64 	%fd6, %fd1, %fd5;
	ld.global.f64 	%fd7, [%rd12+8];
	sub.f64 	%fd8, %fd2, %fd7;
	mul.f64 	%fd9, %fd8, %fd8;
	fma.rn.f64 	%fd10, %fd6, %fd6, %fd9;
	ld.global.f64 	%fd11, [%rd12+16];
	sub.f64 	%fd12, %fd3, %fd11;
	fma.rn.f64 	%fd13, %fd12, %fd12, %fd10;
	sqrt.rn.f64 	%fd14, %fd13;
	div.rn.f64 	%fd15, %fd14, %fd4;
	cvt.rzi.s32.f64 	%r17, %fd15;
	shl.b32 	%r18, %r17, 3;
	add.s32 	%r20, %r19, %r18;
	atom.shared.add.u64 	%rd13, [%r20], 1;
	add.s32 	%r25, %r25, 1;
	cvt.s64.s32 	%rd18, %r25;
	setp.gt.s64 	%p4, %rd7, %rd18;
	@%p4 bra 	$L__BB3_5;
$L__BB3_6:
	setp.ge.s32 	%p5, %r26, %r12;
	@%p5 bra 	$L__BB3_9;
	cvta.to.global.u64 	%rd3, %rd6;
	mov.u32 	%r22, s_histogram;
$L__BB3_8:
	mul.wide.s32 	%rd14, %r26, 8;
	add.s64 	%rd15, %rd3, %rd14;
	shl.b32 	%r21, %r26, 3;
	add.s32 	%r23, %r22, %r21;
	ld.shared.u64 	%rd16, [%r23];
	atom.global.add.u64 	%rd17, [%rd15], %rd16;
	add.s32 	%r26, %r26, %r5;
	setp.lt.s32 	%p6, %r26, %r12;
	@%p6 bra 	$L__BB3_8;
$L__BB3_9:
	ret;

}


// ===== COMPILED SASS (sm_100) =====

	.target	sm_100

	.elftype	@"ET_EXEC"


//--------------------- .note.nv.tkinfo           --------------------------
	.section	.note.nv.tkinfo,"",@"SHT_NOTE"
	.sectionflags	@"SHF_NOTE_NV_TKINFO"
	.tkinfo
        /*0018*/ 	.word	0x00000002
        /*0030*/ 	.string	""
        /*0030*/ 	.string	"ptxas"
        /*0030*/ 	.string	"Cuda compilation tools, release 13.0, V13.0.88"
        /*0030*/ 	.string	"Build cuda_13.0.r13.0/compiler.36424714_0"
        /*0030*/ 	.string	"-arch sm_100 -m 64 "



//--------------------- .note.nv.cuinfo           --------------------------
	.section	.note.nv.cuinfo,"",@"SHT_NOTE"
	.sectionflags	@"SHF_NOTE_NV_CUINFO"
        /*0018*/ 	.short	0x0002
        /*001a*/ 	.short	0x0064
        /*001c*/ 	.short	0x0082
	.zero		2


//--------------------- .nv.info                  --------------------------
	.section	.nv.info,"",@"SHT_CUDA_INFO"
	.align	4


	//----- nvinfo : EIATTR_REGCOUNT
	.align		4
        /*0000*/ 	.byte	0x04, 0x2f
        /*0002*/ 	.short	(.L_1 - .L_0)
	.align		4
.L_0:
        /*0004*/ 	.word	index@(_Z10PDH_Cuda_0P8atomdescP10hist_entryxd)
        /*0008*/ 	.word	0x0000001e


	//----- nvinfo : EIATTR_FRAME_SIZE
	.align		4
.L_1:
        /*000c*/ 	.byte	0x04, 0x11
        /*000e*/ 	.short	(.L_3 - .L_2)
	.align		4
.L_2:
        /*0010*/ 	.word	index@($__internal_7_$__cuda_sm20_dsqrt_rn_f64_mediumpath_v1)
        /*0014*/ 	.word	0x00000000


	//----- nvinfo : EIATTR_FRAME_SIZE
	.align		4
.L_3:
        /*0018*/ 	.byte	0x04, 0x11
        /*001a*/ 	.short	(.L_5 - .L_4)
	.align		4
.L_4:
        /*001c*/ 	.word	index@($__internal_6_$__cuda_sm20_div_rn_f64_full)
        /*0020*/ 	.word	0x00000000


	//----- nvinfo : EIATTR_FRAME_SIZE
	.align		4
.L_5:
        /*0024*/ 	.byte	0x04, 0x11
        /*0026*/ 	.short	(.L_7 - .L_6)
	.align		4
.L_6:
        /*0028*/ 	.word	index@(_Z10PDH_Cuda_0P8atomdescP10hist_entryxd)
        /*002c*/ 	.word	0x00000000


	//----- nvinfo : EIATTR_REGCOUNT
	.align		4
.L_7:
        /*0030*/ 	.byte	0x04, 0x2f
        /*0032*/ 	.short	(.L_9 - .L_8)
	.align		4
.L_8:
        /*0034*/ 	.word	index@(_Z10PDH_Cuda_1P8atomdescP10hist_entryxdiii)
        /*0038*/ 	.word	0x00000028


	//----- nvinfo : EIATTR_FRAME_SIZE
	.align		4
.L_9:
        /*003c*/ 	.byte	0x04, 0x11
        /*003e*/ 	.short	(.L_11 - .L_10)
	.align		4
.L_10:
        /*0040*/ 	.word	index@($__internal_5_$__cuda_sm20_dsqrt_rn_f64_mediumpath_v1)
        /*0044*/ 	.word	0x00000000


	//----- nvinfo : EIATTR_FRAME_SIZE
	.align		4
.L_11:
        /*0048*/ 	.byte	0x04, 0x11
        /*004a*/ 	.short	(.L_13 - .L_12)
	.align		4
.L_12:
        /*004c*/ 	.word	index@($__internal_4_$__cuda_sm20_div_rn_f64_full)
        /*0050*/ 	.word	0x00000000


	//----- nvinfo : EIATTR_FRAME_SIZE
	.align		4
.L_13:
        /*0054*/ 	.byte	0x04, 0x11
        /*0056*/ 	.short	(.L_15 - .L_14)
	.align		4
.L_14:
        /*0058*/ 	.word	index@(_Z10PDH_Cuda_1P8atomdescP10hist_entryxdiii)
        /*005c*/ 	.word	0x00000000


	//----- nvinfo : EIATTR_REGCOUNT
	.align		4
.L_15:
        /*0060*/ 	.byte	0x04, 0x2f
        /*0062*/ 	.short	(.L_17 - .L_16)
	.align		4
.L_16:
        /*0064*/ 	.word	index@(_Z10PDH_Cuda_2P8atomdescP10hist_entryxdiii)
        /*0068*/ 	.word	0x00000028


	//----- nvinfo : EIATTR_FRAME_SIZE
	.align		4
.L_17:
        /*006c*/ 	.byte	0x04, 0x11
        /*006e*/ 	.short	(.L_19 - .L_18)
	.align		4
.L_18:
        /*0070*/ 	.word	index@($__internal_3_$__cuda_sm20_dsqrt_rn_f64_mediumpath_v1)
        /*0074*/ 	.word	0x00000000


	//----- nvinfo : EIATTR_FRAME_SIZE
	.align		4
.L_19:
        /*0078*/ 	.byte	0x04, 0x11
        /*007a*/ 	.short	(.L_21 - .L_20)
	.align		4
.L_20:
        /*007c*/ 	.word	index@($__internal_2_$__cuda_sm20_div_rn_f64_full)
        /*0080*/ 	.word	0x00000000


	//----- nvinfo : EIATTR_FRAME_SIZE
	.align		4
.L_21:
        /*0084*/ 	.byte	0x04, 0x11
        /*0086*/ 	.short	(.L_23 - .L_22)
	.align		4
.L_22:
        /*0088*/ 	.word	index@(_Z10PDH_Cuda_2P8atomdescP10hist_entryxdiii)
        /*008c*/ 	.word	0x00000000


	//----- nvinfo : EIATTR_REGCOUNT
	.align		4
.L_23:
        /*0090*/ 	.byte	0x04, 0x2f
        /*0092*/ 	.short	(.L_25 - .L_24)
	.align		4
.L_24:
        /*0094*/ 	.word	index@(_Z10PDH_Cuda_3P8atomdescP10hist_entryxdi)
        /*0098*/ 	.word	0x0000001f


	//----- nvinfo : EIATTR_FRAME_SIZE
	.align		4
.L_25:
        /*009c*/ 	.byte	0x04, 0x11
        /*009e*/ 	.short	(.L_27 - .L_26)
	.align		4
.L_26:
        /*00a0*/ 	.word	index@($__internal_1_$__cuda_sm20_dsqrt_rn_f64_mediumpath_v1)
        /*00a4*/ 	.word	0x00000000


	//----- nvinfo : EIATTR_FRAME_SIZE
	.align		4
.L_27:
        /*00a8*/ 	.byte	0x04, 0x11
        /*00aa*/ 	.short	(.L_29 - .L_28)
	.align		4
.L_28:
        /*00ac*/ 	.word	index@($__internal_0_$__cuda_sm20_div_rn_f64_full)
        /*00b0*/ 	.word	0x00000000


	//----- nvinfo : EIATTR_FRAME_SIZE
	.align		4
.L_29:
        /*00b4*/ 	.byte	0x04, 0x11
        /*00b6*/ 	.short	(.L_31 - .L_30)
	.align		4
.L_30:
        /*00b8*/ 	.word	index@(_Z10PDH_Cuda_3P8atomdescP10hist_entryxdi)
        /*00bc*/ 	.word	0x00000000


	//----- nvinfo : EIATTR_MIN_STACK_SIZE
	.align		4
.L_31:
        /*00c0*/ 	.byte	0x04, 0x12
        /*00c2*/ 	.short	(.L_33 - .L_32)
	.align		4
.L_32:
        /*00c4*/ 	.word	index@(_Z10PDH_Cuda_3P8atomdescP10hist_entryxdi)
        /*00c8*/ 	.word	0x00000000


	//----- nvinfo : EIATTR_MIN_STACK_SIZE
	.align		4
.L_33:
        /*00cc*/ 	.byte	0x04, 0x12
        /*00ce*/ 	.short	(.L_35 - .L_34)
	.align		4
.L_34:
        /*00d0*/ 	.word	index@(_Z10PDH_Cuda_2P8atomdescP10hist_entryxdiii)
        /*00d4*/ 	.word	0x00000000


	//----- nvinfo : EIATTR_MIN_STACK_SIZE
	.align		4
.L_35:
        /*00d8*/ 	.byte	0x04, 0x12
        /*00da*/ 	.short	(.L_37 - .L_36)
	.align		4
.L_36:
        /*00dc*/ 	.word	index@(_Z10PDH_Cuda_1P8atomdescP10hist_entryxdiii)
        /*00e0*/ 	.word	0x00000000


	//----- nvinfo : EIATTR_MIN_STACK_SIZE
	.align		4
.L_37:
        /*00e4*/ 	.byte	0x04, 0x12
        /*00e6*/ 	.short	(.L_39 - .L_38)
	.align		4
.L_38:
        /*00e8*/ 	.word	index@(_Z10PDH_Cuda_0P8atomdescP10hist_entryxd)
        /*00ec*/ 	.word	0x00000000
.L_39:


//--------------------- .nv.compat                --------------------------
	.section	.nv.compat,"",@"SHT_CUDA_COMPAT_INFO"
	.align	4
        /*0000*/ 	.byte	0x02, 0x09, 0x00, 0x00, 0x02, 0x02, 0x01, 0x00, 0x02, 0x05, 0x05, 0x00, 0x03, 0x07, 0x01, 0x01
        /*0010*/ 	.byte	0x02, 0x03, 0x00, 0x00, 0x02, 0x06, 0x01, 0x00, 0x04, 0x0b, 0x08, 0x00, 0x01, 0x00, 0x00, 0x00
        /*0020*/ 	.byte	0x00, 0x00, 0x00, 0x00


//--------------------- .nv.info._Z10PDH_Cuda_3P8atomdescP10hist_entryxdi --------------------------
	.section	.nv.info._Z10PDH_Cuda_3P8atomdescP10hist_entryxdi,"",@"SHT_CUDA_INFO"
	.sectionflags	@""
	.align	4


	//----- nvinfo : EIATTR_CUDA_API_VERSION
	.align		4
        /*0000*/ 	.byte	0x04, 0x37
        /*0002*/ 	.short	(.L_41 - .L_40)
.L_40:
        /*0004*/ 	.word	0x00000082


	//----- nvinfo : EIATTR_KPARAM_INFO
	.align		4
.L_41:
        /*0008*/ 	.byte	0x04, 0x17
        /*000a*/ 	.short	(.L_43 - .L_42)
.L_42:
        /*000c*/ 	.word	0x00000000
        /*0010*/ 	.short	0x0004
        /*0012*/ 	.short	0x0020
        /*0014*/ 	.byte	0x00, 0xf0, 0x11, 0x00


	//----- nvinfo : EIATTR_KPARAM_INFO
	.align		4
.L_43:
        /*0018*/ 	.byte	0x04, 0x17
        /*001a*/ 	.short	(.L_45 - .L_44)
.L_44:
        /*001c*/ 	.word	0x00000000
        /*0020*/ 	.short	0x0003
        /*0022*/ 	.short	0x0018
        /*0024*/ 	.byte	0x00, 0xf0, 0x21, 0x00


	//----- nvinfo : EIATTR_KPARAM_INFO
	.align		4
.L_45:
        /*0028*/ 	.byte	0x04, 0x17
        /*002a*/ 	.short	(.L_47 - .L_46)
.L_46:
        /*002c*/ 	.word	0x00000000
        /*0030*/ 	.short	0x0002
        /*0032*/ 	.short	0x0010
        /*0034*/ 	.byte	0x00, 0xf0, 0x21, 0x00


	//----- nvinfo : EIATTR_KPARAM_INFO
	.align		4
.L_47:
        /*0038*/ 	.byte	0x04, 0x17
        /*003a*/ 	.short	(.L_49 - .L_48)
.L_48:
        /*003c*/ 	.word	0x00000000
        /*0040*/ 	.short	0x0001
        /*0042*/ 	.short	0x0008
        /*0044*/ 	.byte	0x00, 0xf5, 0x21, 0x00


	//----- nvinfo : EIATTR_KPARAM_INFO
	.align		4
.L_49:
        /*0048*/ 	.byte	0x04, 0x17
        /*004a*/ 	.short	(.L_51 - .L_50)
.L_50:
        /*004c*/ 	.word	0x00000000
        /*0050*/ 	.short	0x0000
        /*0052*/ 	.short	0x0000
        /*0054*/ 	.byte	0x00, 0xf5, 0x21, 0x00


	//----- nvinfo : EIATTR_SPARSE_MMA_MASK
	.align		4
.L_51:
        /*0058*/ 	.byte	0x03, 0x50
        /*005a*/ 	.short	0x0000


	//----- nvinfo : EIATTR_MAXREG_COUNT
	.align		4
        /*005c*/ 	.byte	0x03, 0x1b
        /*005e*/ 	.short	0x00ff


	//----- nvinfo : EIATTR_NUM_BARRIERS
	.align		4
        /*0060*/ 	.byte	0x02, 0x4c
        /*0062*/ 	.byte	0x01
	.zero		1


	//----- nvinfo : EIATTR_MERCURY_ISA_VERSION
	.align		4
        /*0064*/ 	.byte	0x03, 0x5f
        /*0066*/ 	.short	0x0101


	//----- nvinfo : EIATTR_VRC_CTA_INIT_COUNT
	.align		4
        /*0068*/ 	.byte	0x02, 0x4a
	.zero		1
	.zero		1


	//----- nvinfo : EIATTR_EXIT_INSTR_OFFSETS
	.align		4
        /*006c*/ 	.byte	0x04, 0x1c
        /*006e*/ 	.short	(.L_53 - .L_52)


	//   ....[0]....
.L_52:
        /*0070*/ 	.word	0x00000730


	//   ....[1]....
        /*0074*/ 	.word	0x000007f0


	//----- nvinfo : EIATTR_CRS_STACK_SIZE
	.align		4
.L_53:
        /*0078*/ 	.byte	0x04, 0x1e
        /*007a*/ 	.short	(.L_55 - .L_54)
.L_54:
        /*007c*/ 	.word	0x00000000


	//----- nvinfo : EIATTR_CBANK_PARAM_SIZE
	.align		4
.L_55:
        /*0080*/ 	.byte	0x03, 0x19
        /*0082*/ 	.short	0x0024


	//----- nvinfo : EIATTR_PARAM_CBANK
	.align		4
        /*0084*/ 	.byte	0x04, 0x0a
        /*0086*/ 	.short	(.L_57 - .L_56)
	.align		4
.L_56:
        /*0088*/ 	.word	index@(.nv.constant0._Z10PDH_Cuda_3P8atomdescP10hist_entryxdi)
        /*008c*/ 	.short	0x0380
        /*008e*/ 	.short	0x0024


	//----- nvinfo : EIATTR_SW_WAR
	.align		4
.L_57:
        /*0090*/ 	.byte	0x04, 0x36
        /*0092*/ 	.short	(.L_59 - .L_58)
.L_58:
        /*0094*/ 	.word	0x00000008
.L_59:


//--------------------- .nv.info._Z10PDH_Cuda_2P8atomdescP10hist_entryxdiii --------------------------
	.section	.nv.info._Z10PDH_Cuda_2P8atomdescP10hist_entryxdiii,"",@"SHT_CUDA_INFO"
	.sectionflags	@""
	.align	4


	//----- nvinfo : EIATTR_CUDA_API_VERSION
	.align		4
        /*0000*/ 	.byte	0x04, 0x37
        /*0002*/ 	.short	(.L_61 - .L_60)
.L_60:
        /*0004*/ 	.word	0x00000082


	//----- nvinfo : EIATTR_KPARAM_INFO
	.align		4
.L_61:
        /*0008*/ 	.byte	0x04, 0x17
        /*000a*/ 	.short	(.L_63 - .L_62)
.L_62:
        /*000c*/ 	.word	0x00000000
        /*0010*/ 	.short	0x0006
        /*0012*/ 	.short	0x0028
        /*0014*/ 	.byte	0x00, 0xf0, 0x11, 0x00


	//----- nvinfo : EIATTR_KPARAM_INFO
	.align		4
.L_63:
        /*0018*/ 	.byte	0x04, 0x17
        /*001a*/ 	.short	(.L_65 - .L_64)
.L_64:
        /*001c*/ 	.word	0x00000000
        /*0020*/ 	.short	0x0005
        /*0022*/ 	.short	0x0024
        /*0024*/ 	.byte	0x00, 0xf0, 0x11, 0x00


	//----- nvinfo : EIATTR_KPARAM_INFO
	.align		4
.L_65:
        /*0028*/ 	.byte	0x04, 0x17
        /*002a*/ 	.short	(.L_67 - .L_66)
.L_66:
        /*002c*/ 	.word	0x00000000
        /*0030*/ 	.short	0x0004
        /*0032*/ 	.short	0x0020
        /*0034*/ 	.byte	0x00, 0xf0, 0x11, 0x00


	//----- nvinfo : EIATTR_KPARAM_INFO
	.align		4
.L_67:
        /*0038*/ 	.byte	0x04, 0x17
        /*003a*/ 	.short	(.L_69 - .L_68)
.L_68:
        /*003c*/ 	.word	0x00000000
        /*0040*/ 	.short	0x0003
        /*0042*/ 	.short	0x0018
        /*0044*/ 	.byte	0x00, 0xf0, 0x21, 0x00


	//----- nvinfo : EIATTR_KPARAM_INFO
	.align		4
.L_69:
        /*0048*/ 	.byte	0x04, 0x17
        /*004a*/ 	.short	(.L_71 - .L_70)
.L_70:
        /*004c*/ 	.word	0x00000000
        /*0050*/ 	.short	0x0002
        /*0052*/ 	.short	0x0010
        /*0054*/ 	.byte	0x00, 0xf0, 0x21, 0x00


	//----- nvinfo : EIATTR_KPARAM_INFO
	.align		4
.L_71:
        /*0058*/ 	.byte	0x04, 0x17
        /*005a*/ 	.short	(.L_73 - .L_72)
.L_72:
        /*005c*/ 	.word	0x00000000
        /*0060*/ 	.short	0x0001
        /*0062*/ 	.short	0x0008
        /*0064*/ 	.byte	0x00, 0xf5, 0x21, 0x00


	//----- nvinfo : EIATTR_KPARAM_INFO
	.align		4
.L_73:
        /*0068*/ 	.byte	0x04, 0x17
        /*006a*/ 	.short	(.L_75 - .L_74)
.L_74:
        /*006c*/ 	.word	0x00000000
        /*0070*/ 	.short	0x0000
        /*0072*/ 	.short	0x0000
        /*0074*/ 	.byte	0x00, 0xf5, 0x21, 0x00


	//----- nvinfo : EIATTR_SPARSE_MMA_MASK
	.align		4
.L_75:
        /*0078*/ 	.byte	0x03, 0x50
        /*007a*/ 	.short	0x0000


	//----- nvinfo : EIATTR_MAXREG_COUNT
	.align		4
        /*007c*/ 	.byte	0x03, 0x1b
        /*007e*/ 	.short	0x00ff


	//----- nvinfo : EIATTR_NUM_BARRIERS
	.align		4
        /*0080*/ 	.byte	0x02, 0x4c
        /*0082*/ 	.byte	0x01
	.zero		1


	//----- nvinfo : EIATTR_MERCURY_ISA_VERSION
	.align		4
        /*0084*/ 	.byte	0x03, 0x5f
        /*0086*/ 	.short	0x0101


	//----- nvinfo : EIATTR_VRC_CTA_INIT_COUNT
	.align		4
        /*0088*/ 	.byte	0x02, 0x4a
	.zero		1
	.zero		1


	//----- nvinfo : EIATTR_EXIT_INSTR_OFFSETS
	.align		4
        /*008c*/ 	.byte	0x04, 0x1c
        /*008e*/ 	.short	(.L_77 - .L_76)


	//   ....[0]....
.L_76:
        /*0090*/ 	.word	0x00004460


	//   ....[1]....
        /*0094*/ 	.word	0x00004530


	//----- nvinfo : EIATTR_CRS_STACK_SIZE
	.align		4
.L_77:
        /*0098*/ 	.byte	0x04, 0x1e
        /*009a*/ 	.short	(.L_79 - .L_78)
.L_78:
        /*009c*/ 	.word	0x00000000


	//----- nvinfo : EIATTR_CBANK_PARAM_SIZE
	.align		4
.L_79:
        /*00a0*/ 	.byte	0x03, 0x19
        /*00a2*/ 	.short	0x002c


	//----- nvinfo : EIATTR_PARAM_CBANK
	.align		4
        /*00a4*/ 	.byte	0x04, 0x0a
        /*00a6*/ 	.short	(.L_81 - .L_80)
	.align		4
.L_80:
        /*00a8*/ 	.word	index@(.nv.constant0._Z10PDH_Cuda_2P8atomdescP10hist_entryxdiii)
        /*00ac*/ 	.short	0x0380
        /*00ae*/ 	.short	0x002c


	//----- nvinfo : EIATTR_SW_WAR
	.align		4
.L_81:
        /*00b0*/ 	.byte	0x04, 0x36
        /*00b2*/ 	.short	(.L_83 - .L_82)
.L_82:
        /*00b4*/ 	.word	0x00000008
.L_83:


//--------------------- .nv.info._Z10PDH_Cuda_1P8atomdescP10hist_entryxdiii --------------------------
	.section	.nv.info._Z10PDH_Cuda_1P8atomdescP10hist_entryxdiii,"",@"SHT_CUDA_INFO"
	.sectionflags	@""
	.align	4


	//----- nvinfo : EIATTR_CUDA_API_VERSION
	.align		4
        /*0000*/ 	.byte	0x04, 0x37
        /*0002*/ 	.short	(.L_85 - .L_84)
.L_84:
        /*0004*/ 	.word	0x00000082


	//----- nvinfo : EIATTR_KPARAM_INFO
	.align		4
.L_85:
        /*0008*/ 	.byte	0x04, 0x17
        /*000a*/ 	.short	(.L_87 - .L_86)
.L_86:
        /*000c*/ 	.word	0x00000000
        /*0010*/ 	.short	0x0006
        /*0012*/ 	.short	0x0028
        /*0014*/ 	.byte	0x00, 0xf0, 0x11, 0x00


	//----- nvinfo : EIATTR_KPARAM_INFO
	.align		4
.L_87:
        /*0018*/ 	.byte	0x04, 0x17
        /*001a*/ 	.short	(.L_89 - .L_88)
.L_88:
        /*001c*/ 	.word	0x00000000
        /*0020*/ 	.short	0x0005
        /*0022*/ 	.short	0x0024
        /*0024*/ 	.byte	0x00, 0xf0, 0x11, 0x00


	//----- nvinfo : EIATTR_KPARAM_INFO
	.align		4
.L_89:
        /*0028*/ 	.byte	0x04, 0x17
        /*002a*/ 	.short	(.L_91 - .L_90)
.L_90:
        /*002c*/ 	.word	0x00000000
        /*0030*/ 	.short	0x0004
        /*0032*/ 	.short	0x0020
        /*0034*/ 	.byte	0x00, 0xf0, 0x11, 0x00


	//----- nvinfo : EIATTR_KPARAM_INFO
	.align		4
.L_91:
        /*0038*/ 	.byte	0x04, 0x17
        /*003a*/ 	.short	(.L_93 - .L_92)
.L_92:
        /*003c*/ 	.word	0x00000000
        /*0040*/ 	.short	0x0003
        /*0042*/ 	.short	0x0018
        /*0044*/ 	.byte	0x00, 0xf0, 0x21, 0x00


	//----- nvinfo : EIATTR_KPARAM_INFO
	.align		4
.L_93:
        /*0048*/ 	.byte	0x04, 0x17
        /*004a*/ 	.short	(.L_95 - .L_94)
.L_94:
        /*004c*/ 	.word	0x00000000
        /*0050*/ 	.short	0x0002
        /*0052*/ 	.short	0x0010
        /*0054*/ 	.byte	0x00, 0xf0, 0x21, 0x00


	//----- nvinfo : EIATTR_KPARAM_INFO
	.align		4
.L_95:
        /*0058*/ 	.byte	0x04, 0x17
        /*005a*/ 	.short	(.L_97 - .L_96)
.L_96:
        /*005c*/ 	.word	0x00000000
        /*0060*/ 	.short	0x0001
        /*0062*/ 	.short	0x0008
        /*0064*/ 	.byte	0x00, 0xf5, 0x21, 0x00


	//----- nvinfo : EIATTR_KPARAM_INFO
	.align		4
.L_97:
        /*0068*/ 	.byte	0x04, 0x17
        /*006a*/ 	.short	(.L_99 - .L_98)
.L_98:
        /*006c*/ 	.word	0x00000000
        /*0070*/ 	.short	0x0000
        /*0072*/ 	.short	0x0000
        /*0074*/ 	.byte	0x00, 0xf5, 0x21, 0x00


	//----- nvinfo : EIATTR_SPARSE_MMA_MASK
	.align		4
.L_99:
        /*0078*/ 	.byte	0x03, 0x50
        /*007a*/ 	.short	0x0000


	//----- nvinfo : EIATTR_MAXREG_COUNT
	.align		4
        /*007c*/ 	.byte	0x03, 0x1b
        /*007e*/ 	.short	0x00ff


	//----- nvinfo : EIATTR_MERCURY_ISA_VERSION
	.align		4
        /*0080*/ 	.byte	0x03, 0x5f
        /*0082*/ 	.short	0x0101


	//----- nvinfo : EIATTR_VRC_CTA_INIT_COUNT
	.align		4
        /*0084*/ 	.byte	0x02, 0x4a
	.zero		1
	.zero		1


	//----- nvinfo : EIATTR_EXIT_INSTR_OFFSETS
	.align		4
        /*0088*/ 	.byte	0x04, 0x1c
        /*008a*/ 	.short	(.L_101 - .L_100)


	//   ....[0]....
.L_100:
        /*008c*/ 	.word	0x000020c0


	//   ....[1]....
        /*0090*/ 	.word	0x000032b0


	//   ....[2]....
        /*0094*/ 	.word	0x00003ba0


	//   ....[3]....
        /*0098*/ 	.word	0x00003bf0


	//   ....[4]....
        /*009c*/ 	.word	0x00003fe0


	//----- nvinfo : EIATTR_CRS_STACK_SIZE
	.align		4
.L_101:
        /*00a0*/ 	.byte	0x04, 0x1e
        /*00a2*/ 	.short	(.L_103 - .L_102)
.L_102:
        /*00a4*/ 	.word	0x00000000


	//----- nvinfo : EIATTR_CBANK_PARAM_SIZE
	.align		4
.L_103:
        /*00a8*/ 	.byte	0x03, 0x19
        /*00aa*/ 	.short	0x002c


	//----- nvinfo : EIATTR_PARAM_CBANK
	.align		4
        /*00ac*/ 	.byte	0x04, 0x0a
        /*00ae*/ 	.short	(.L_105 - .L_104)
	.align		4
.L_104:
        /*00b0*/ 	.word	index@(.nv.constant0._Z10PDH_Cuda_1P8atomdescP10hist_entryxdiii)
        /*00b4*/ 	.short	0x0380
        /*00b6*/ 	.short	0x002c


	//----- nvinfo : EIATTR_SW_WAR
	.align		4
.L_105:
        /*00b8*/ 	.byte	0x04, 0x36
        /*00ba*/ 	.short	(.L_107 - .L_106)
.L_106:
        /*00bc*/ 	.word	0x00000008
.L_107:


//--------------------- .nv.info._Z10PDH_Cuda_0P8atomdescP10hist_entryxd --------------------------
	.section	.nv.info._Z10PDH_Cuda_0P8atomdescP10hist_entryxd,"",@"SHT_CUDA_INFO"
	.sectionflags	@""
	.align	4


	//----- nvinfo : EIATTR_CUDA_API_VERSION
	.align		4
        /*0000*/ 	.byte	0x04, 0x37
        /*0002*/ 	.short	(.L_109 - .L_108)
.L_108:
        /*0004*/ 	.word	0x00000082


	//----- nvinfo : EIATTR_KPARAM_INFO
	.align		4
.L_109:
        /*0008*/ 	.byte	0x04, 0x17
        /*000a*/ 	.short	(.L_111 - .L_110)
.L_110:
        /*000c*/ 	.word	0x00000000
        /*0010*/ 	.short	0x0003
        /*0012*/ 	.short	0x0018
        /*0014*/ 	.byte	0x00, 0xf0, 0x21, 0x00


	//----- nvinfo : EIATTR_KPARAM_INFO
	.align		4
.L_111:
        /*0018*/ 	.byte	0x04, 0x17
        /*001a*/ 	.short	(.L_113 - .L_112)
.L_112:
        /*001c*/ 	.word	0x00000000
        /*0020*/ 	.short	0x0002
        /*0022*/ 	.short	0x0010
        /*0024*/ 	.byte	0x00, 0xf0, 0x21, 0x00


	//----- nvinfo : EIATTR_KPARAM_INFO
	.align		4
.L_113:
        /*0028*/ 	.byte	0x04, 0x17
        /*002a*/ 	.short	(.L_115 - .L_114)
.L_114:
        /*002c*/ 	.word	0x00000000
        /*0030*/ 	.short	0x0001
        /*0032*/ 	.short	0x0008
        /*0034*/ 	.byte	0x00, 0xf5, 0x21, 0x00


	//----- nvinfo : EIATTR_KPARAM_INFO
	.align		4
.L_115:
        /*0038*/ 	.byte	0x04, 0x17
        /*003a*/ 	.short	(.L_117 - .L_116)
.L_116:
        /*003c*/ 	.word	0x00000000
        /*0040*/ 	.short	0x0000
        /*0042*/ 	.short	0x0000
        /*0044*/ 	.byte	0x00, 0xf5, 0x21, 0x00


	//----- nvinfo : EIATTR_SPARSE_MMA_MASK
	.align		4
.L_117:
        /*0048*/ 	.byte	0x03, 0x50
        /*004a*/ 	.short	0x0000


	//----- nvinfo : EIATTR_MAXREG_COUNT
	.align		4
        /*004c*/ 	.byte	0x03, 0x1b
        /*004e*/ 	.short	0x00ff


	//----- nvinfo : EIATTR_MERCURY_ISA_VERSION
	.align		4
        /*0050*/ 	.byte	0x03, 0x5f
        /*0052*/ 	.short	0x0101


	//----- nvinfo : EIATTR_VRC_CTA_INIT_COUNT
	.align		4
        /*0054*/ 	.byte	0x02, 0x4a
	.zero		1
	.zero		1


	//----- nvinfo : EIATTR_EXIT_INSTR_OFFSETS
	.align		4
        /*0058*/ 	.byte	0x04, 0x1c
        /*005a*/ 	.short	(.L_119 - .L_118)


	//   ....[0]....
.L_118:
        /*005c*/ 	.word	0x000000a0


	//   ....[1]....
        /*0060*/ 	.word	0x00000590


	//----- nvinfo : EIATTR_CRS_STACK_SIZE
	.align		4
.L_119:
        /*0064*/ 	.byte	0x04, 0x1e
        /*0066*/ 	.short	(.L_121 - .L_120)
.L_120:
        /*0068*/ 	.word	0x00000000


	//----- nvinfo : EIATTR_CBANK_PARAM_SIZE
	.align		4
.L_121:
        /*006c*/ 	.byte	0x03, 0x19
        /*006e*/ 	.short	0x0020


	//----- nvinfo : EIATTR_PARAM_CBANK
	.align		4
        /*0070*/ 	.byte	0x04, 0x0a
        /*0072*/ 	.short	(.L_123 - .L_122)
	.align		4
.L_122:
        /*0074*/ 	.word	index@(.nv.constant0._Z10PDH_Cuda_0P8atomdescP10hist_entryxd)
        /*0078*/ 	.short	0x0380
        /*007a*/ 	.short	0x0020


	//----- nvinfo : EIATTR_SW_WAR
	.align		4
.L_123:
        /*007c*/ 	.byte	0x04, 0x36
        /*007e*/ 	.short	(.L_125 - .L_124)
.L_124:
        /*0080*/ 	.word	0x00000008
.L_125:


//--------------------- .nv.callgraph             --------------------------
	.section	.nv.callgraph,"",@"SHT_CUDA_CALLGRAPH"
	.align	4
	.sectionentsize	8
	.align		4
        /*0000*/ 	.word	0x00000000
	.align		4
        /*0004*/ 	.word	0xffffffff
	.align		4
        /*0008*/ 	.word	0x00000000
	.align		4
        /*000c*/ 	.word	0xfffffffe
	.align		4
        /*0010*/ 	.word	0x00000000
	.align		4
        /*0014*/ 	.word	0xfffffffd
	.align		4
        /*0018*/ 	.word	0x00000000
	.align		4
        /*001c*/ 	.word	0xfffffffc


//--------------------- .text._Z10PDH_Cuda_3P8atomdescP10hist_entryxdi --------------------------
	.section	.text._Z10PDH_Cuda_3P8atomdescP10hist_entryxdi,"ax",@progbits
	.align	128
        .global         _Z10PDH_Cuda_3P8atomdescP10hist_entryxdi
        .type           _Z10PDH_Cuda_3P8atomdescP10hist_entryxdi,@function
        .size           _Z10PDH_Cuda_3P8atomdescP10hist_entryxdi,(.L_x_251 - _Z10PDH_Cuda_3P8atomdescP10hist_entryxdi)
        .other          _Z10PDH_Cuda_3P8atomdescP10hist_entryxdi,@"STO_CUDA_ENTRY STV_DEFAULT"
_Z10PDH_Cuda_3P8atomdescP10hist_entryxdi:
.text._Z10PDH_Cuda_3P8atomdescP10hist_entryxdi:
[----:B------:R-:W-:Y:S01]  /*0000*/  LDC R1, c[0x0][0x37c] ;  /* 0x0000df00ff017b82 */ /* 0x000fe20000000800 */
[----:B------:R-:W0:Y:S01]  /*0010*/  S2R R3, SR_TID.X ;  /* 0x0000000000037919 */ /* 0x000e220000002100 */
[----:B------:R-:W0:Y:S01]  /*0020*/  LDCU UR4, c[0x0][0x3a0] ;  /* 0x00007400ff0477ac */ /* 0x000e220008000800 */
[----:B------:R-:W-:Y:S01]  /*0030*/  BSSY.RECONVERGENT B0, `(.L_x_0) ;  /* 0x000000e000007945 */ /* 0x000fe20003800200 */
[----:B------:R-:W1:Y:S01]  /*0040*/  S2R R6, SR_CTAID.X ;  /* 0x0000000000067919 */ /* 0x000e620000002500 */
[----:B0-----:R-:W-:-:S13]  /*0050*/  ISETP.GE.AND P0, PT, R3, UR4, PT ;  /* 0x0000000403007c0c */ /* 0x001fda000bf06270 */
[----:B-1----:R-:W-:Y:S05]  /*0060*/  @P0 BRA `(.L_x_1) ;  /* 0x0000000000280947 */ /* 0x002fea0003800000 */
[----:B------:R-:W0:Y:S01]  /*0070*/  S2R R7, SR_CgaCtaId ;  /* 0x0000000000077919 */ /* 0x000e220000008800 */
[----:B------:R-:W1:Y:S01]  /*0080*/  LDC R4, c[0x0][0x360] ;  /* 0x0000d800ff047b82 */ /* 0x000e620000000800 */
[----:B------:R-:W-:Y:S01]  /*0090*/  MOV R0, 0x400 ;  /* 0x0000040000007802 */ /* 0x000fe20000000f00 */
[----:B------:R-:W-:-:S03]  /*00a0*/  IMAD.MOV.U32 R5, RZ, RZ, R3 ;  /* 0x000000ffff057224 */ /* 0x000fc600078e0003 */
[----:B0-----:R-:W-:-:S07]  /*00b0*/  LEA R0, R7, R0, 0x18 ;  /* 0x0000000007007211 */ /* 0x001fce00078ec0ff */
.L_x_2:
[----:B------:R-:W-:Y:S02]  /*00c0*/  IMAD R2, R5, 0x8, R0 ;  /* 0x0000000805027824 */ /* 0x000fe400078e0200 */
[----:B-1----:R-:W-:-:S03]  /*00d0*/  IMAD.IADD R5, R4, 0x1, R5 ;  /* 0x0000000104057824 */ /* 0x002fc600078e0205 */
[----:B------:R0:W-:Y:S02]  /*00e0*/  STS.64 [R2], RZ ;  /* 0x000000ff02007388 */ /* 0x0001e40000000a00 */
[----:B------:R-:W-:-:S13]  /*00f0*/  ISETP.GE.AND P0, PT, R5, UR4, PT ;  /* 0x0000000405007c0c */ /* 0x000fda000bf06270 */
[----:B0-----:R-:W-:Y:S05]  /*0100*/  @!P0 BRA `(.L_x_2) ;  /* 0xfffffffc00ec8947 */ /* 0x001fea000383ffff */
.L_x_1:
[----:B------:R-:W-:Y:S05]  /*0110*/  BSYNC.RECONVERGENT B0 ;  /* 0x0000000000007941 */ /* 0x000fea0003800200 */
.L_x_0:
[----:B------:R-:W0:Y:S01]  /*0120*/  LDCU UR4, c[0x0][0x360] ;  /* 0x00006c00ff0477ac */ /* 0x000e220008000800 */
[----:B------:R-:W-:Y:S06]  /*0130*/  BAR.SYNC.DEFER_BLOCKING 0x0 ;  /* 0x0000000000007b1d */ /* 0x000fec0000010000 */
[----:B------:R-:W1:Y:S01]  /*0140*/  LDCU.64 UR8, c[0x0][0x390] ;  /* 0x00007200ff0877ac */ /* 0x000e620008000a00 */
[----:B------:R-:W-:Y:S01]  /*0150*/  BSSY B0, `(.L_x_3) ;  /* 0x000005b000007945 */ /* 0x000fe20003800000 */
[----:B------:R-:W2:Y:S01]  /*0160*/  LDCU.64 UR6, c[0x0][0x358] ;  /* 0x00006b00ff0677ac */ /* 0x000ea20008000a00 */
[----:B0-----:R-:W-:-:S04]  /*0170*/  IMAD R7, R6, UR4, R3 ;  /* 0x0000000406077c24 */ /* 0x001fc8000f8e0203 */
[----:B------:R-:W-:-:S05]  /*0180*/  VIADD R0, R7, 0x1 ;  /* 0x0000000107007836 */ /* 0x000fca0000000000 */
[----:B-1----:R-:W-:Y:S02]  /*0190*/  ISETP.GE.U32.AND P0, PT, R0, UR8, PT ;  /* 0x0000000800007c0c */ /* 0x002fe4000bf06070 */
[----:B------:R-:W-:-:S04]  /*01a0*/  SHF.R.S32.HI R12, RZ, 0x1f, R0 ;  /* 0x0000001fff0c7819 */ /* 0x000fc80000011400 */
[----:B------:R-:W-:-:S13]  /*01b0*/  ISETP.GE.AND.EX P0, PT, R12, UR9, PT, P0 ;  /* 0x000000090c007c0c */ /* 0x000fda000bf06300 */
[----:B--2---:R-:W-:Y:S05]  /*01c0*/  @P0 BRA `(.L_x_4) ;  /* 0x00000004004c0947 */ /* 0x004fea0003800000 */
[----:B------:R-:W0:Y:S02]  /*01d0*/  LDC.64 R4, c[0x0][0x380] ;  /* 0x0000e000ff047b82 */ /* 0x000e240000000a00 */
[----:B0-----:R-:W-:-:S05]  /*01e0*/  IMAD.WIDE R4, R7, 0x18, R4 ;  /* 0x0000001807047825 */ /* 0x001fca00078e0204 */
[----:B------:R0:W5:Y:S04]  /*01f0*/  LDG.E.64 R6, desc[UR6][R4.64] ;  /* 0x0000000604067981 */ /* 0x000168000c1e1b00 */
[----:B------:R0:W5:Y:S04]  /*0200*/  LDG.E.64 R8, desc[UR6][R4.64+0x8] ;  /* 0x0000080604087981 */ /* 0x000168000c1e1b00 */
[----:B------:R0:W5:Y:S01]  /*0210*/  LDG.E.64 R10, desc[UR6][R4.64+0x10] ;  /* 0x00001006040a7981 */ /* 0x000162000c1e1b00 */
[----:B------:R-:W-:Y:S01]  /*0220*/  MOV R2, 0x400 ;  /* 0x0000040000027802 */ /* 0x000fe20000000f00 */
[----:B------:R-:W1:Y:S03]  /*0230*/  S2R R13, SR_CgaCtaId ;  /* 0x00000000000d7919 */ /* 0x000e660000008800 */
[----:B-1----:R-:W-:Y:S01]  /*0240*/  LEA R2, R13, R2, 0x18 ;  /* 0x000000020d027211 */ /* 0x002fe200078ec0ff */
[----:B0-----:R-:W-:-:S07]  /*0250*/  IMAD.MOV.U32 R13, RZ, RZ, R0 ;  /* 0x000000ffff0d7224 */ /* 0x001fce00078e0000 */
.L_x_11:
[----:B------:R-:W0:Y:S01]  /*0260*/  LDC.64 R14, c[0x0][0x380] ;  /* 0x0000e000ff0e7b82 */ /* 0x000e220000000a00 */
[----:B------:R-:W-:Y:S02]  /*0270*/  IMAD R5, R12, 0x18, RZ ;  /* 0x000000180c057824 */ /* 0x000fe400078e02ff */
[----:B0-----:R-:W-:-:S04]  /*0280*/  IMAD.WIDE.U32 R14, R13, 0x18, R14 ;  /* 0x000000180d0e7825 */ /* 0x001fc800078e000e */
[----:B------:R-:W-:-:S05]  /*0290*/  IMAD.IADD R15, R15, 0x1, R5 ;  /* 0x000000010f0f7824 */ /* 0x000fca00078e0205 */
[----:B------:R-:W2:Y:S04]  /*02a0*/  LDG.E.64 R12, desc[UR6][R14.64+0x8] ;  /* 0x000008060e0c7981 */ /* 0x000ea8000c1e1b00 */
[----:B------:R-:W3:Y:S04]  /*02b0*/  LDG.E.64 R4, desc[UR6][R14.64] ;  /* 0x000000060e047981 */ /* 0x000ee8000c1e1b00 */
[----:B------:R0:W4:Y:S01]  /*02c0*/  LDG.E.64 R16, desc[UR6][R14.64+0x10] ;  /* 0x000010060e107981 */ /* 0x000122000c1e1b00 */
[----:B------:R-:W-:Y:S05]  /*02d0*/  YIELD ;  /* 0x0000000000007946 */ /* 0x000fea0003800000 */
[----:B------:R-:W-:Y:S01]  /*02e0*/  BSSY.RECONVERGENT B1, `(.L_x_5) ;  /* 0x000001b000017945 */ /* 0x000fe20003800200 */
[----:B0-----:R-:W-:-:S02]  /*02f0*/  IMAD.MOV.U32 R14, RZ, RZ, 0x0 ;  /* 0x00000000ff0e7424 */ /* 0x001fc400078e00ff */
[----:B------:R-:W-:Y:S01]  /*0300*/  IMAD.MOV.U32 R15, RZ, RZ, 0x3fd80000 ;  /* 0x3fd80000ff0f7424 */ /* 0x000fe200078e00ff */
[----:B--2--5:R-:W-:Y:S02]  /*0310*/  DADD R12, R8, -R12 ;  /* 0x00000000080c7229 */ /* 0x024fe4000000080c */
[----:B---3--:R-:W-:-:S06]  /*0320*/  DADD R4, R6, -R4 ;  /* 0x0000000006047229 */ /* 0x008fcc0000000804 */
[----:B------:R-:W-:Y:S02]  /*0330*/  DMUL R12, R12, R12 ;  /* 0x0000000c0c0c7228 */ /* 0x000fe40000000000 */
[----:B----4-:R-:W-:-:S06]  /*0340*/  DADD R16, R10, -R16 ;  /* 0x000000000a107229 */ /* 0x010fcc0000000810 */
[----:B------:R-:W-:-:S08]  /*0350*/  DFMA R4, R4, R4, R12 ;  /* 0x000000040404722b */ /* 0x000fd0000000000c */
[----:B------:R-:W-:-:S06]  /*0360*/  DFMA R4, R16, R16, R4 ;  /* 0x000000101004722b */ /* 0x000fcc0000000004 */
[----:B------:R-:W0:Y:S04]  /*0370*/  MUFU.RSQ64H R13, R5 ;  /* 0x00000005000d7308 */ /* 0x000e280000001c00 */
[----:B------:R-:W-:-:S05]  /*0380*/  VIADD R12, R5, 0xfcb00000 ;  /* 0xfcb00000050c7836 */ /* 0x000fca0000000000 */
[----:B------:R-:W-:Y:S01]  /*0390*/  ISETP.GE.U32.AND P0, PT, R12, 0x7ca00000, PT ;  /* 0x7ca000000c00780c */ /* 0x000fe20003f06070 */
[----:B0-----:R-:W-:-:S08]  /*03a0*/  DMUL R16, R12, R12 ;  /* 0x0000000c0c107228 */ /* 0x001fd00000000000 */
[----:B------:R-:W-:-:S08]  /*03b0*/  DFMA R16, R4, -R16, 1 ;  /* 0x3ff000000410742b */ /* 0x000fd00000000810 */
[----:B------:R-:W-:Y:S02]  /*03c0*/  DFMA R14, R16, R14, 0.5 ;  /* 0x3fe00000100e742b */ /* 0x000fe4000000000e */
[----:B------:R-:W-:-:S08]  /*03d0*/  DMUL R16, R12, R16 ;  /* 0x000000100c107228 */ /* 0x000fd00000000000 */
[----:B------:R-:W-:-:S08]  /*03e0*/  DFMA R22, R14, R16, R12 ;  /* 0x000000100e16722b */ /* 0x000fd0000000000c */
[----:B------:R-:W-:Y:S02]  /*03f0*/  DMUL R16, R4, R22 ;  /* 0x0000001604107228 */ /* 0x000fe40000000000 */
[----:B------:R-:W-:Y:S02]  /*0400*/  VIADD R21, R23, 0xfff00000 ;  /* 0xfff0000017157836 */ /* 0x000fe40000000000 */
[----:B------:R-:W-:-:S04]  /*0410*/  IMAD.MOV.U32 R20, RZ, RZ, R22 ;  /* 0x000000ffff147224 */ /* 0x000fc800078e0016 */
[----:B------:R-:W-:-:S08]  /*0420*/  DFMA R18, R16, -R16, R4 ;  /* 0x800000101012722b */ /* 0x000fd00000000004 */
[----:B------:R-:W-:Y:S01]  /*0430*/  DFMA R14, R18, R20, R16 ;  /* 0x00000014120e722b */ /* 0x000fe20000000010 */
[----:B------:R-:W-:Y:S10]  /*0440*/  @!P0 BRA `(.L_x_6) ;  /* 0x0000000000108947 */ /* 0x000ff40003800000 */
[----:B------:R-:W-:-:S07]  /*0450*/  MOV R14, 0x470 ;  /* 0x00000470000e7802 */ /* 0x000fce0000000f00 */
[----:B------:R-:W-:Y:S05]  /*0460*/  CALL.REL.NOINC `($__internal_1_$__cuda_sm20_dsqrt_rn_f64_mediumpath_v1) ;  /* 0x0000000800447944 */ /* 0x000fea0003c00000 */
[----:B------:R-:W-:Y:S02]  /*0470*/  IMAD.MOV.U32 R14, RZ, RZ, R12 ;  /* 0x000000ffff0e7224 */ /* 0x000fe400078e000c */
[----:B------:R-:W-:-:S07]  /*0480*/  IMAD.MOV.U32 R15, RZ, RZ, R13 ;  /* 0x000000ffff0f7224 */ /* 0x000fce00078e000d */
.L_x_6:
[----:B------:R-:W-:Y:S05]  /*0490*/  BSYNC.RECONVERGENT B1 ;  /* 0x0000000000017941 */ /* 0x000fea0003800200 */
.L_x_5:
[----:B------:R-:W0:Y:S01]  /*04a0*/  LDCU UR5, c[0x0][0x39c] ;  /* 0x00007380ff0577ac */ /* 0x000e220008000800 */
[----:B------:R-:W1:Y:S01]  /*04b0*/  LDC.64 R4, c[0x0][0x398] ;  /* 0x0000e600ff047b82 */ /* 0x000e620000000a00 */
[----:B------:R-:W-:Y:S01]  /*04c0*/  IMAD.MOV.U32 R12, RZ, RZ, 0x1 ;  /* 0x00000001ff0c7424 */ /* 0x000fe200078e00ff */
[----:B------:R-:W-:Y:S01]  /*04d0*/  FSETP.GEU.AND P1, PT, |R15|, 6.5827683646048100446e-37, PT ;  /* 0x036000000f00780b */ /* 0x000fe20003f2e200 */
[----:B------:R-:W-:Y:S01]  /*04e0*/  BSSY.RECONVERGENT B1, `(.L_x_7) ;  /* 0x0000011000017945 */ /* 0x000fe20003800200 */
[----:B0-----:R-:W1:Y:S03]  /*04f0*/  MUFU.RCP64H R13, UR5 ;  /* 0x00000005000d7d08 */ /* 0x001e660008001800 */
[----:B-1----:R-:W-:-:S08]  /*0500*/  DFMA R16, R12, -R4, 1 ;  /* 0x3ff000000c10742b */ /* 0x002fd00000000804 */
[----:B------:R-:W-:-:S08]  /*0510*/  DFMA R16, R16, R16, R16 ;  /* 0x000000101010722b */ /* 0x000fd00000000010 */
[----:B------:R-:W-:-:S08]  /*0520*/  DFMA R16, R12, R16, R12 ;  /* 0x000000100c10722b */ /* 0x000fd0000000000c */
[----:B------:R-:W-:-:S08]  /*0530*/  DFMA R12, R16, -R4, 1 ;  /* 0x3ff00000100c742b */ /* 0x000fd00000000804 */
[----:B------:R-:W-:-:S08]  /*0540*/  DFMA R12, R16, R12, R16 ;  /* 0x0000000c100c722b */ /* 0x000fd00000000010 */
[----:B------:R-:W-:-:S08]  /*0550*/  DMUL R16, R12, R14 ;  /* 0x0000000e0c107228 */ /* 0x000fd00000000000 */
[----:B------:R-:W-:-:S08]  /*0560*/  DFMA R4, R16, -R4, R14 ;  /* 0x800000041004722b */ /* 0x000fd0000000000e */
[----:B------:R-:W-:-:S10]  /*0570*/  DFMA R4, R12, R4, R16 ;  /* 0x000000040c04722b */ /* 0x000fd40000000010 */
[----:B------:R-:W-:-:S05]  /*0580*/  FFMA R12, RZ, UR5, R5 ;  /* 0x00000005ff0c7c23 */ /* 0x000fca0008000005 */
[----:B------:R-:W-:-:S13]  /*0590*/  FSETP.GT.AND P0, PT, |R12|, 1.469367938527859385e-39, PT ;  /* 0x001000000c00780b */ /* 0x000fda0003f04200 */
[----:B------:R-:W-:Y:S05]  /*05a0*/  @P0 BRA P1, `(.L_x_8) ;  /* 0x0000000000100947 */ /* 0x000fea0000800000 */
[----:B------:R-:W-:Y:S01]  /*05b0*/  IMAD.MOV.U32 R16, RZ, RZ, R14 ;  /* 0x000000ffff107224 */ /* 0x000fe200078e000e */
[----:B------:R-:W-:Y:S01]  /*05c0*/  MOV R26, 0x5f0 ;  /* 0x000005f0001a7802 */ /* 0x000fe20000000f00 */
[----:B------:R-:W-:-:S07]  /*05d0*/  IMAD.MOV.U32 R17, RZ, RZ, R15 ;  /* 0x000000ffff117224 */ /* 0x000fce00078e000f */
[----:B------:R-:W-:Y:S05]  /*05e0*/  CALL.REL.NOINC `($__internal_0_$__cuda_sm20_div_rn_f64_full) ;  /* 0x0000000000847944 */ /* 0x000fea0003c00000 */
.L_x_8:
[----:B------:R-:W-:Y:S05]  /*05f0*/  BSYNC.RECONVERGENT B1 ;  /* 0x0000000000017941 */ /* 0x000fea0003800200 */
.L_x_7:
[----:B------:R-:W0:Y:S01]  /*0600*/  F2I.F64.TRUNC R5, R4 ;  /* 0x0000000400057311 */ /* 0x000e22000030d100 */
[----:B------:R-:W-:Y:S01]  /*0610*/  BSSY.RECONVERGENT B1, `(.L_x_9) ;  /* 0x0000007000017945 */ /* 0x000fe20003800200 */
[----:B0-----:R-:W-:-:S07]  /*0620*/  IMAD R17, R5, 0x8, R2 ;  /* 0x0000000805117824 */ /* 0x001fce00078e0202 */
.L_x_10:
[----:B------:R-:W0:Y:S02]  /*0630*/  LDS.64 R12, [R17] ;  /* 0x00000000110c7984 */ /* 0x000e240000000a00 */
[----:B0-----:R-:W-:-:S05]  /*0640*/  IADD3 R14, P0, PT, R12, 0x1, RZ ;  /* 0x000000010c0e7810 */ /* 0x001fca0007f1e0ff */
[----:B------:R-:W-:-:S07]  /*0650*/  IMAD.X R15, RZ, RZ, R13, P0 ;  /* 0x000000ffff0f7224 */ /* 0x000fce00000e060d */
[----:B------:R-:W0:Y:S02]  /*0660*/  ATOMS.CAST.SPIN.64 P0, [R17], R12, R14 ;  /* 0x0000000c1100758d */ /* 0x000e24000180040e */
[----:B0-----:R-:W-:Y:S05]  /*0670*/  @!P0 BRA `(.L_x_10) ;  /* 0xfffffffc00ec8947 */ /* 0x001fea000383ffff */
[----:B------:R-:W-:Y:S05]  /*0680*/  BSYNC.RECONVERGENT B1 ;  /* 0x0000000000017941 */ /* 0x000fea0003800200 */
.L_x_9:
[----:B------:R-:W0:Y:S01]  /*0690*/  LDCU.64 UR8, c[0x0][0x390] ;  /* 0x00007200ff0877ac */ /* 0x000e220008000a00 */
[----:B------:R-:W-:-:S04]  /*06a0*/  VIADD R13, R0, 0x1 ;  /* 0x00000001000d7836 */ /* 0x000fc80000000000 */
[--C-:B------:R-:W-:Y:S01]  /*06b0*/  IMAD.MOV.U32 R0, RZ, RZ, R13.reuse ;  /* 0x000000ffff007224 */ /* 0x100fe200078e000d */
[----:B------:R-:W-:Y:S02]  /*06c0*/  SHF.R.S32.HI R12, RZ, 0x1f, R13 ;  /* 0x0000001fff0c7819 */ /* 0x000fe4000001140d */
[----:B0-----:R-:W-:-:S04]  /*06d0*/  ISETP.GE.U32.AND P0, PT, R13, UR8, PT ;  /* 0x000000080d007c0c */ /* 0x001fc8000bf06070 */
[----:B------:R-:W-:-:S13]  /*06e0*/  ISETP.GE.AND.EX P0, PT, R12, UR9, PT, P0 ;  /* 0x000000090c007c0c */ /* 0x000fda000bf06300 */
[----:B------:R-:W-:Y:S05]  /*06f0*/  @!P0 BRA `(.L_x_11) ;  /* 0xfffffff800d88947 */ /* 0x000fea000383ffff */
.L_x_4:
[----:B------:R-:W-:Y:S05]  /*0700*/  BSYNC B0 ;  /* 0x0000000000007941 */ /* 0x000fea0003800000 */
.L_x_3:
[----:B------:R-:W0:Y:S02]  /*0710*/  LDC R0, c[0x0][0x3a0] ;  /* 0x0000e800ff007b82 */ /* 0x000e240000000800 */
[----:B0-----:R-:W-:-:S13]  /*0720*/  ISETP.GE.AND P0, PT, R3, R0, PT ;  /* 0x000000000300720c */ /* 0x001fda0003f06270 */
[----:B------:R-:W-:Y:S05]  /*0730*/  @P0 EXIT ;  /* 0x000000000000094d */ /* 0x000fea0003800000 */
[----:B------:R-:W0:Y:S01]  /*0740*/  S2R R5, SR_CgaCtaId ;  /* 0x0000000000057919 */ /* 0x000e220000008800 */
[----:B------:R-:W1:Y:S01]  /*0750*/  LDC.64 R8, c[0x0][0x388] ;  /* 0x0000e200ff087b82 */ /* 0x000e620000000a00 */
[----:B------:R-:W-:-:S04]  /*0760*/  MOV R2, 0x400 ;  /* 0x0000040000027802 */ /* 0x000fc80000000f00 */
[----:B0-----:R-:W-:-:S07]  /*0770*/  LEA R2, R5, R2, 0x18 ;  /* 0x0000000205027211 */ /* 0x001fce00078ec0ff */
.L_x_12:
[C---:B0-----:R-:W-:Y:S02]  /*0780*/  IMAD R6, R3.reuse, 0x8, R2 ;  /* 0x0000000803067824 */ /* 0x041fe400078e0202 */
[----:B-1----:R-:W-:-:S04]  /*0790*/  IMAD.WIDE R4, R3, 0x8, R8 ;  /* 0x0000000803047825 */ /* 0x002fc800078e0208 */
[----:B------:R-:W0:Y:S01]  /*07a0*/  LDS.64 R6, [R6] ;  /* 0x0000000006067984 */ /* 0x000e220000000a00 */
[----:B------:R-:W-:-:S05]  /*07b0*/  VIADD R3, R3, UR4 ;  /* 0x0000000403037c36 */ /* 0x000fca0008000000 */
[----:B------:R-:W-:Y:S01]  /*07c0*/  ISETP.GE.AND P0, PT, R3, R0, PT ;  /* 0x000000000300720c */ /* 0x000fe20003f06270 */
[----:B0-----:R0:W-:-:S12]  /*07d0*/  REDG.E.ADD.64.STRONG.GPU desc[UR6][R4.64], R6 ;  /* 0x000000060400798e */ /* 0x0011d8000c12e506 */
[----:B------:R-:W-:Y:S05]  /*07e0*/  @!P0 BRA `(.L_x_12) ;  /* 0xfffffffc00e48947 */ /* 0x000fea000383ffff */
[----:B------:R-:W-:Y:S05]  /*07f0*/  EXIT ;  /* 0x000000000000794d */ /* 0x000fea0003800000 */
        .weak           $__internal_0_$__cuda_sm20_div_rn_f64_full
        .type           $__internal_0_$__cuda_sm20_div_rn_f64_full,@function
        .size           $__internal_0_$__cuda_sm20_div_rn_f64_full,($__internal_1_$__cuda_sm20_dsqrt_rn_f64_mediumpath_v1 - $__internal_0_$__cuda_sm20_div_rn_f64_full)
$__internal_0_$__cuda_sm20_div_rn_f64_full:
[----:B------:R-:W0:Y:S01]  /*0800*/  LDC.64 R12, c[0x0][0x398] ;  /* 0x0000e600ff0c7b82 */ /* 0x000e220000000a00 */
[----:B------:R-:W-:Y:S01]  /*0810*/  IMAD.MOV.U32 R22, RZ, RZ, 0x1 ;  /* 0x00000001ff167424 */ /* 0x000fe200078e00ff */
[----:B------:R-:W-:Y:S01]  /*0820*/  FSETP.GEU.AND P2, PT, |R17|, 1.469367938527859385e-39, PT ;  /* 0x001000001100780b */ /* 0x000fe20003f4e200 */
[----:B------:R-:W-:Y:S01]  /*0830*/  BSSY.RECONVERGENT B2, `(.L_x_13) ;  /* 0x0000052000027945 */ /* 0x000fe20003800200 */
[C---:B0-----:R-:W-:Y:S02]  /*0840*/  FSETP.GEU.AND P0, PT, |R13|.reuse, 1.469367938527859385e-39, PT ;  /* 0x001000000d00780b */ /* 0x041fe40003f0e200 */
[C---:B------:R-:W-:Y:S02]  /*0850*/  LOP3.LUT R14, R13.reuse, 0x800fffff, RZ, 0xc0, !PT ;  /* 0x800fffff0d0e7812 */ /* 0x040fe400078ec0ff */
[----:B------:R-:W-:Y:S02]  /*0860*/  LOP3.LUT R28, R13, 0x7ff00000, RZ, 0xc0, !PT ;  /* 0x7ff000000d1c7812 */ /* 0x000fe400078ec0ff */
[----:B------:R-:W-:Y:S01]  /*0870*/  LOP3.LUT R15, R14, 0x3ff00000, RZ, 0xfc, !PT ;  /* 0x3ff000000e0f7812 */ /* 0x000fe200078efcff */
[----:B------:R-:W-:-:S06]  /*0880*/  IMAD.MOV.U32 R14, RZ, RZ, R12 ;  /* 0x000000ffff0e7224 */ /* 0x000fcc00078e000c */
[----:B------:R-:W0:Y:S02]  /*0890*/  @!P0 LDC.64 R4, c[0x0][0x398] ;  /* 0x0000e600ff048b82 */ /* 0x000e240000000a00 */
[----:B0-----:R-:W-:Y:S01]  /*08a0*/  @!P0 DMUL R14, R4, 8.98846567431157953865e+307 ;  /* 0x7fe00000040e8828 */ /* 0x001fe20000000000 */
[----:B------:R-:W-:Y:S01]  /*08b0*/  LOP3.LUT R5, R17, 0x7ff00000, RZ, 0xc0, !PT ;  /* 0x7ff0000011057812 */ /* 0x000fe200078ec0ff */
[----:B------:R-:W-:-:S04]  /*08c0*/  IMAD.MOV.U32 R4, RZ, RZ, 0x1ca00000 ;  /* 0x1ca00000ff047424 */ /* 0x000fc800078e00ff */
[----:B------:R-:W0:Y:S01]  /*08d0*/  MUFU.RCP64H R23, R15 ;  /* 0x0000000f00177308 */ /* 0x000e220000001800 */
[----:B------:R-:W-:-:S04]  /*08e0*/  ISETP.GE.U32.AND P1, PT, R5, R28, PT ;  /* 0x0000001c0500720c */ /* 0x000fc80003f26070 */
[----:B------:R-:W-:-:S04]  /*08f0*/  SEL R4, R4, 0x63400000, !P1 ;  /* 0x6340000004047807 */ /* 0x000fc80004800000 */
[----:B------:R-:W-:-:S04]  /*0900*/  @!P2 LOP3.LUT R24, R4, 0x80000000, R17, 0xf8, !PT ;  /* 0x800000000418a812 */ /* 0x000fc800078ef811 */
[----:B------:R-:W-:Y:S01]  /*0910*/  @!P2 LOP3.LUT R25, R24, 0x100000, RZ, 0xfc, !PT ;  /* 0x001000001819a812 */ /* 0x000fe200078efcff */
[----:B------:R-:W-:Y:S01]  /*0920*/  @!P2 IMAD.MOV.U32 R24, RZ, RZ, RZ ;  /* 0x000000ffff18a224 */ /* 0x000fe200078e00ff */
[----:B0-----:R-:W-:-:S08]  /*0930*/  DFMA R18, R22, -R14, 1 ;  /* 0x3ff000001612742b */ /* 0x001fd0000000080e */
[----:B------:R-:W-:-:S08]  /*0940*/  DFMA R18, R18, R18, R18 ;  /* 0x000000121212722b */ /* 0x000fd00000000012 */
[----:B------:R-:W-:Y:S01]  /*0950*/  DFMA R22, R22, R18, R22 ;  /* 0x000000121616722b */ /* 0x000fe20000000016 */
[----:B------:R-:W-:Y:S01]  /*0960*/  LOP3.LUT R19, R4, 0x800fffff, R17, 0xf8, !PT ;  /* 0x800fffff04137812 */ /* 0x000fe200078ef811 */
[----:B------:R-:W-:-:S06]  /*0970*/  IMAD.MOV.U32 R18, RZ, RZ, R16 ;  /* 0x000000ffff127224 */ /* 0x000fcc00078e0010 */
[----:B------:R-:W-:Y:S02]  /*0980*/  DFMA R20, R22, -R14, 1 ;  /* 0x3ff000001614742b */ /* 0x000fe4000000080e */
[----:B------:R-:W-:-:S06]  /*0990*/  @!P2 DFMA R18, R18, 2, -R24 ;  /* 0x400000001212a82b */ /* 0x000fcc0000000818 */
[----:B------:R-:W-:-:S08]  /*09a0*/  DFMA R20, R22, R20, R22 ;  /* 0x000000141614722b */ /* 0x000fd00000000016 */
[----:B------:R-:W-:-:S08]  /*09b0*/  DMUL R22, R20, R18 ;  /* 0x0000001214167228 */ /* 0x000fd00000000000 */
[----:B------:R-:W-:-:S08]  /*09c0*/  DFMA R24, R22, -R14, R18 ;  /* 0x8000000e1618722b */ /* 0x000fd00000000012 */
[----:B------:R-:W-:Y:S01]  /*09d0*/  DFMA R24, R20, R24, R22 ;  /* 0x000000181418722b */ /* 0x000fe20000000016 */
[----:B------:R-:W-:Y:S01]  /*09e0*/  IMAD.MOV.U32 R20, RZ, RZ, R5 ;  /* 0x000000ffff147224 */ /* 0x000fe200078e0005 */
[----:B------:R-:W-:Y:S02]  /*09f0*/  @!P2 LOP3.LUT R20, R19, 0x7ff00000, RZ, 0xc0, !PT ;  /* 0x7ff000001314a812 */ /* 0x000fe400078ec0ff */
[----:B------:R-:W-:Y:S02]  /*0a00*/  MOV R21, R28 ;  /* 0x0000001c00157202 */ /* 0x000fe40000000f00 */
[----:B------:R-:W-:Y:S01]  /*0a10*/  @!P0 LOP3.LUT R21, R15, 0x7ff00000, RZ, 0xc0, !PT ;  /* 0x7ff000000f158812 */ /* 0x000fe200078ec0ff */
[----:B------:R-:W-:-:S05]  /*0a20*/  VIADD R22, R20, 0xffffffff ;  /* 0xffffffff14167836 */ /* 0x000fca0000000000 */
[----:B------:R-:W-:Y:S01]  /*0a30*/  ISETP.GT.U32.AND P0, PT, R22, 0x7feffffe, PT ;  /* 0x7feffffe1600780c */ /* 0x000fe20003f04070 */
[----:B------:R-:W-:-:S05]  /*0a40*/  VIADD R22, R21, 0xffffffff ;  /* 0xffffffff15167836 */ /* 0x000fca0000000000 */
[----:B------:R-:W-:-:S13]  /*0a50*/  ISETP.GT.U32.OR P0, PT, R22, 0x7feffffe, P0 ;  /* 0x7feffffe1600780c */ /* 0x000fda0000704470 */
[----:B------:R-:W-:Y:S05]  /*0a60*/  @P0 BRA `(.L_x_14) ;  /* 0x0000000000600947 */ /* 0x000fea0003800000 */
[----:B------:R-:W-:Y:S01]  /*0a70*/  VIADDMNMX R5, R5, -R28, 0xb9600000, !PT ;  /* 0xb960000005057446 */ /* 0x000fe2000780091c */
[----:B------:R-:W-:-:S03]  /*0a80*/  IMAD.MOV.U32 R16, RZ, RZ, RZ ;  /* 0x000000ffff107224 */ /* 0x000fc600078e00ff */
[----:B------:R-:W-:-:S05]  /*0a90*/  VIMNMX R5, PT, PT, R5, 0x46a00000, PT ;  /* 0x46a0000005057848 */ /* 0x000fca0003fe0100 */
[----:B------:R-:W-:-:S04]  /*0aa0*/  IMAD.IADD R12, R5, 0x1, -R4 ;  /* 0x00000001050c7824 */ /* 0x000fc800078e0a04 */
[----:B------:R-:W-:-:S06]  /*0ab0*/  VIADD R17, R12, 0x7fe00000 ;  /* 0x7fe000000c117836 */ /* 0x000fcc0000000000 */
[----:B------:R-:W-:-:S10]  /*0ac0*/  DMUL R4, R24, R16 ;  /* 0x0000001018047228 */ /* 0x000fd40000000000 */
[----:B------:R-:W-:-:S13]  /*0ad0*/  FSETP.GTU.AND P0, PT, |R5|, 1.469367938527859385e-39, PT ;  /* 0x001000000500780b */ /* 0x000fda0003f0c200 */
[----:B------:R-:W-:Y:S05]  /*0ae0*/  @P0 BRA `(.L_x_15) ;  /* 0x0000000000980947 */ /* 0x000fea0003800000 */
[----:B------:R-:W-:Y:S01]  /*0af0*/  DFMA R14, R24, -R14, R18 ;  /* 0x8000000e180e722b */ /* 0x000fe20000000012 */
[----:B------:R-:W-:-:S09]  /*0b00*/  IMAD.MOV.U32 R16, RZ, RZ, RZ ;  /* 0x000000ffff107224 */ /* 0x000fd200078e00ff */
[C---:B------:R-:W-:Y:S02]  /*0b10*/  FSETP.NEU.AND P0, PT, R15.reuse, RZ, PT ;  /* 0x000000ff0f00720b */ /* 0x040fe40003f0d000 */
[----:B------:R-:W-:-:S04]  /*0b20*/  LOP3.LUT R13, R15, 0x80000000, R13, 0x48, !PT ;  /* 0x800000000f0d7812 */ /* 0x000fc800078e480d */
[----:B------:R-:W-:-:S07]  /*0b30*/  LOP3.LUT R17, R13, R17, RZ, 0xfc, !PT ;  /* 0x000000110d117212 */ /* 0x000fce00078efcff */
[----:B------:R-:W-:Y:S05]  /*0b40*/  @!P0 BRA `(.L_x_15) ;  /* 0x0000000000808947 */ /* 0x000fea0003800000 */
[----:B------:R-:W-:Y:S01]  /*0b50*/  IMAD.MOV R15, RZ, RZ, -R12 ;  /* 0x000000ffff0f7224 */ /* 0x000fe200078e0a0c */
[----:B------:R-:W-:Y:S01]  /*0b60*/  DMUL.RP R16, R24, R16 ;  /* 0x0000001018107228 */ /* 0x000fe20000008000 */
[----:B------:R-:W-:-:S06]  /*0b70*/  IMAD.MOV.U32 R14, RZ, RZ, RZ ;  /* 0x000000ffff0e7224 */ /* 0x000fcc00078e00ff */
[----:B------:R-:W-:-:S03]  /*0b80*/  DFMA R14, R4, -R14, R24 ;  /* 0x8000000e040e722b */ /* 0x000fc60000000018 */
[----:B------:R-:W-:-:S03]  /*0b90*/  LOP3.LUT R13, R17, R13, RZ, 0x3c, !PT ;  /* 0x0000000d110d7212 */ /* 0x000fc600078e3cff */
[----:B------:R-:W-:-:S04]  /*0ba0*/  IADD3 R14, PT, PT, -R12, -0x43300000, RZ ;  /* 0xbcd000000c0e7810 */ /* 0x000fc80007ffe1ff */
[----:B------:R-:W-:-:S04]  /*0bb0*/  FSETP.NEU.AND P0, PT, |R15|, R14, PT ;  /* 0x0000000e0f00720b */ /* 0x000fc80003f0d200 */
[----:B------:R-:W-:Y:S02]  /*0bc0*/  FSEL R4, R16, R4, !P0 ;  /* 0x0000000410047208 */ /* 0x000fe40004000000 */
[----:B------:R-:W-:Y:S01]  /*0bd0*/  FSEL R5, R13, R5, !P0 ;  /* 0x000000050d057208 */ /* 0x000fe20004000000 */
[----:B------:R-:W-:Y:S06]  /*0be0*/  BRA `(.L_x_15) ;  /* 0x0000000000587947 */ /* 0x000fec0003800000 */
.L_x_14:
[----:B------:R-:W-:-:S14]  /*0bf0*/  DSETP.NAN.AND P0, PT, R16, R16, PT ;  /* 0x000000101000722a */ /* 0x000fdc0003f08000 */
[----:B------:R-:W-:Y:S05]  /*0c00*/  @P0 BRA `(.L_x_16) ;  /* 0x0000000000480947 */ /* 0x000fea0003800000 */
[----:B------:R-:W0:Y:S02]  /*0c10*/  LDC.64 R4, c[0x0][0x398] ;  /* 0x0000e600ff047b82 */ /* 0x000e240000000a00 */
[----:B0-----:R-:W-:-:S14]  /*0c20*/  DSETP.NAN.AND P0, PT, R4, R4, PT ;  /* 0x000000040400722a */ /* 0x001fdc0003f08000 */
[----:B------:R-:W-:Y:S05]  /*0c30*/  @P0 BRA `(.L_x_17) ;  /* 0x0000000000300947 */ /* 0x000fea0003800000 */
[----:B------:R-:W-:Y:S01]  /*0c40*/  ISETP.NE.AND P0, PT, R20, R21, PT ;  /* 0x000000151400720c */ /* 0x000fe20003f05270 */
[----:B------:R-:W-:Y:S02]  /*0c50*/  IMAD.MOV.U32 R4, RZ, RZ, 0x0 ;  /* 0x00000000ff047424 */ /* 0x000fe400078e00ff */
[----:B------:R-:W-:-:S10]  /*0c60*/  IMAD.MOV.U32 R5, RZ, RZ, -0x80000 ;  /* 0xfff80000ff057424 */ /* 0x000fd400078e00ff */
[----:B------:R-:W-:Y:S05]  /*0c70*/  @!P0 BRA `(.L_x_15) ;  /* 0x0000000000348947 */ /* 0x000fea0003800000 */
[----:B------:R-:W-:Y:S02]  /*0c80*/  ISETP.NE.AND P0, PT, R20, 0x7ff00000, PT ;  /* 0x7ff000001400780c */ /* 0x000fe40003f05270 */
[----:B------:R-:W-:Y:S02]  /*0c90*/  LOP3.LUT R5, R17, 0x80000000, R13, 0x48, !PT ;  /* 0x8000000011057812 */ /* 0x000fe400078e480d */
[----:B------:R-:W-:-:S13]  /*0ca0*/  ISETP.EQ.OR P0, PT, R21, RZ, !P0 ;  /* 0x000000ff1500720c */ /* 0x000fda0004702670 */
[----:B------:R-:W-:Y:S01]  /*0cb0*/  @P0 LOP3.LUT R12, R5, 0x7ff00000, RZ, 0xfc, !PT ;  /* 0x7ff00000050c0812 */ /* 0x000fe200078efcff */
[----:B------:R-:W-:Y:S02]  /*0cc0*/  @!P0 IMAD.MOV.U32 R4, RZ, RZ, RZ ;  /* 0x000000ffff048224 */ /* 0x000fe400078e00ff */
[----:B------:R-:W-:Y:S02]  /*0cd0*/  @P0 IMAD.MOV.U32 R4, RZ, RZ, RZ ;  /* 0x000000ffff040224 */ /* 0x000fe400078e00ff */
[----:B------:R-:W-:Y:S01]  /*0ce0*/  @P0 IMAD.MOV.U32 R5, RZ, RZ, R12 ;  /* 0x000000ffff050224 */ /* 0x000fe200078e000c */
[----:B------:R-:W-:Y:S06]  /*0cf0*/  BRA `(.L_x_15) ;  /* 0x0000000000147947 */ /* 0x000fec0003800000 */
.L_x_17:
[----:B------:R-:W-:Y:S01]  /*0d00*/  LOP3.LUT R5, R13, 0x80000, RZ, 0xfc, !PT ;  /* 0x000800000d057812 */ /* 0x000fe200078efcff */
[----:B------:R-:W-:Y:S01]  /*0d10*/  IMAD.MOV.U32 R4, RZ, RZ, R12 ;  /* 0x000000ffff047224 */ /* 0x000fe200078e000c */
[----:B------:R-:W-:Y:S06]  /*0d20*/  BRA `(.L_x_15) ;  /* 0x0000000000087947 */ /* 0x000fec0003800000 */
.L_x_16:
[----:B------:R-:W-:Y:S02]  /*0d30*/  LOP3.LUT R5, R17, 0x80000, RZ, 0xfc, !PT ;  /* 0x0008000011057812 */ /* 0x000fe400078efcff */
[----:B------:R-:W-:-:S07]  /*0d40*/  MOV R4, R16 ;  /* 0x0000001000047202 */ /* 0x000fce0000000f00 */
.L_x_15:
[----:B------:R-:W-:Y:S05]  /*0d50*/  BSYNC.RECONVERGENT B2 ;  /* 0x0000000000027941 */ /* 0x000fea0003800200 */
.L_x_13:
[----:B------:R-:W-:-:S04]  /*0d60*/  IMAD.MOV.U32 R27, RZ, RZ, 0x0 ;  /* 0x00000000ff1b7424 */ /* 0x000fc800078e00ff */
[----:B------:R-:W-:Y:S05]  /*0d70*/  RET.REL.NODEC R26 `(_Z10PDH_Cuda_3P8atomdescP10hist_entryxdi) ;  /* 0xfffffff01aa07950 */ /* 0x000fea0003c3ffff */
        .weak           $__internal_1_$__cuda_sm20_dsqrt_rn_f64_mediumpath_v1
        .type           $__internal_1_$__cuda_sm20_dsqrt_rn_f64_mediumpath_v1,@function
        .size           $__internal_1_$__cuda_sm20_dsqrt_rn_f64_mediumpath_v1,(.L_x_251 - $__internal_1_$__cuda_sm20_dsqrt_rn_f64_mediumpath_v1)
$__internal_1_$__cuda_sm20_dsqrt_rn_f64_mediumpath_v1:
[----:B------:R-:W-:Y:S01]  /*0d80*/  ISETP.GE.U32.AND P0, PT, R12, -0x3400000, PT ;  /* 0xfcc000000c00780c */ /* 0x000fe20003f06070 */
[----:B------:R-:W-:Y:S01]  /*0d90*/  BSSY.RECONVERGENT B2, `(.L_x_18) ;  /* 0x0000026000027945 */ /* 0x000fe20003800200 */
[----:B------:R-:W-:Y:S02]  /*0da0*/  IMAD.MOV.U32 R20, RZ, RZ, R22 ;  /* 0x000000ffff147224 */ /* 0x000fe400078e0016 */
[----:B------:R-:W-:Y:S02]  /*0db0*/  IMAD.MOV.U32 R12, RZ, RZ, R18 ;  /* 0x000000ffff0c7224 */ /* 0x000fe400078e0012 */
[----:B------:R-:W-:-:S07]  /*0dc0*/  IMAD.MOV.U32 R13, RZ, RZ, R19 ;  /* 0x000000ffff0d7224 */ /* 0x000fce00078e0013 */
[----:B------:R-:W-:Y:S05]  /*0dd0*/  @!P0 BRA `(.L_x_19) ;  /* 0x0000000000208947 */ /* 0x000fea0003800000 */
[----:B------:R-:W-:-:S10]  /*0de0*/  DFMA.RM R12, R12, R20, R16 ;  /* 0x000000140c0c722b */ /* 0x000fd40000004010 */
[----:B------:R-:W-:-:S05]  /*0df0*/  IADD3 R16, P0, PT, R12, 0x1, RZ ;  /* 0x000000010c107810 */ /* 0x000fca0007f1e0ff */
[----:B------:R-:W-:-:S06]  /*0e00*/  IMAD.X R17, RZ, RZ, R13, P0 ;  /* 0x000000ffff117224 */ /* 0x000fcc00000e060d */
[----:B------:R-:W-:-:S08]  /*0e10*/  DFMA.RP R4, -R12, R16, R4 ;  /* 0x000000100c04722b */ /* 0x000fd00000008104 */
[----:B------:R-:W-:-:S06]  /*0e20*/  DSETP.GT.AND P0, PT, R4, RZ, PT ;  /* 0x000000ff0400722a */ /* 0x000fcc0003f04000 */
[----:B------:R-:W-:Y:S02]  /*0e30*/  FSEL R12, R16, R12, P0 ;  /* 0x0000000c100c7208 */ /* 0x000fe40000000000 */
[----:B------:R-:W-:Y:S01]  /*0e40*/  FSEL R13, R17, R13, P0 ;  /* 0x0000000d110d7208 */ /* 0x000fe20000000000 */
[----:B------:R-:W-:Y:S06]  /*0e50*/  BRA `(.L_x_20) ;  /* 0x0000000000647947 */ /* 0x000fec0003800000 */
.L_x_19:
[----:B------:R-:W-:-:S14]  /*0e60*/  DSETP.NE.AND P0, PT, R4, RZ, PT ;  /* 0x000000ff0400722a */ /* 0x000fdc0003f05000 */
[----:B------:R-:W-:Y:S05]  /*0e70*/  @!P0 BRA `(.L_x_21) ;  /* 0x0000000000588947 */ /* 0x000fea0003800000 */
[----:B------:R-:W-:-:S13]  /*0e80*/  ISETP.GE.AND P0, PT, R5, RZ, PT ;  /* 0x000000ff0500720c */ /* 0x000fda0003f06270 */
[----:B------:R-:W-:Y:S02]  /*0e90*/  @!P0 IMAD.MOV.U32 R12, RZ, RZ, 0x0 ;  /* 0x00000000ff0c8424 */ /* 0x000fe400078e00ff */
[----:B------:R-:W-:Y:S01]  /*0ea0*/  @!P0 IMAD.MOV.U32 R13, RZ, RZ, -0x80000 ;  /* 0xfff80000ff0d8424 */ /* 0x000fe200078e00ff */
[----:B------:R-:W-:Y:S06]  /*0eb0*/  @!P0 BRA `(.L_x_20) ;  /* 0x00000000004c8947 */ /* 0x000fec0003800000 */
[----:B------:R-:W-:-:S13]  /*0ec0*/  ISETP.GT.AND P0, PT, R5, 0x7fefffff, PT ;  /* 0x7fefffff0500780c */ /* 0x000fda0003f04270 */
[----:B------:R-:W-:Y:S05]  /*0ed0*/  @P0 BRA `(.L_x_21) ;  /* 0x0000000000400947 */ /* 0x000fea0003800000 */
[----:B------:R-:W-:Y:S01]  /*0ee0*/  DMUL R4, R4, 8.11296384146066816958e+31 ;  /* 0x4690000004047828 */ /* 0x000fe20000000000 */
[----:B------:R-:W-:Y:S02]  /*0ef0*/  IMAD.MOV.U32 R12, RZ, RZ, RZ ;  /* 0x000000ffff0c7224 */ /* 0x000fe400078e00ff */
[----:B------:R-:W-:Y:S02]  /*0f00*/  IMAD.MOV.U32 R18, RZ, RZ, 0x0 ;  /* 0x00000000ff127424 */ /* 0x000fe400078e00ff */
[----:B------:R-:W-:Y:S01]  /*0f10*/  IMAD.MOV.U32 R19, RZ, RZ, 0x3fd80000 ;  /* 0x3fd80000ff137424 */ /* 0x000fe200078e00ff */
[----:B------:R-:W0:Y:S02]  /*0f20*/  MUFU.RSQ64H R13, R5 ;  /* 0x00000005000d7308 */ /* 0x000e240000001c00 */
[----:B0-----:R-:W-:-:S08]  /*0f30*/  DMUL R16, R12, R12 ;  /* 0x0000000c0c107228 */ /* 0x001fd00000000000 */
[----:B------:R-:W-:-:S08]  /*0f40*/  DFMA R16, R4, -R16, 1 ;  /* 0x3ff000000410742b */ /* 0x000fd00000000810 */
[----:B------:R-:W-:Y:S02]  /*0f50*/  DFMA R18, R16, R18, 0.5 ;  /* 0x3fe000001012742b */ /* 0x000fe40000000012 */
[----:B------:R-:W-:-:S08]  /*0f60*/  DMUL R16, R12, R16 ;  /* 0x000000100c107228 */ /* 0x000fd00000000000 */
[----:B------:R-:W-:-:S08]  /*0f70*/  DFMA R16, R18, R16, R12 ;  /* 0x000000101210722b */ /* 0x000fd0000000000c */
[----:B------:R-:W-:Y:S02]  /*0f80*/  DMUL R12, R4, R16 ;  /* 0x00000010040c7228 */ /* 0x000fe40000000000 */
[----:B------:R-:W-:-:S06]  /*0f90*/  VIADD R17, R17, 0xfff00000 ;  /* 0xfff0000011117836 */ /* 0x000fcc0000000000 */
[----:B------:R-:W-:-:S08]  /*0fa0*/  DFMA R18, R12, -R12, R4 ;  /* 0x8000000c0c12722b */ /* 0x000fd00000000004 */
[----:B------:R-:W-:-:S10]  /*0fb0*/  DFMA R12, R16, R18, R12 ;  /* 0x00000012100c722b */ /* 0x000fd4000000000c */
[----:B------:R-:W-:Y:S01]  /*0fc0*/  VIADD R13, R13, 0xfcb00000 ;  /* 0xfcb000000d0d7836 */ /* 0x000fe20000000000 */
[----:B------:R-:W-:Y:S06]  /*0fd0*/  BRA `(.L_x_20) ;  /* 0x0000000000047947 */ /* 0x000fec0003800000 */
.L_x_21:
[----:B------:R-:W-:-:S11]  /*0fe0*/  DADD R12, R4, R4 ;  /* 0x00000000040c7229 */ /* 0x000fd60000000004 */
.L_x_20:
[----:B------:R-:W-:Y:S05]  /*0ff0*/  BSYNC.RECONVERGENT B2 ;  /* 0x0000000000027941 */ /* 0x000fea0003800200 */
.L_x_18:
[----:B------:R-:W-:-:S04]  /*1000*/  IMAD.MOV.U32 R15, RZ, RZ, 0x0 ;  /* 0x00000000ff0f7424 */ /* 0x000fc800078e00ff */
[----:B------:R-:W-:Y:S05]  /*1010*/  RET.REL.NODEC R14 `(_Z10PDH_Cuda_3P8atomdescP10hist_entryxdi) ;  /* 0xffffffec0ef87950 */ /* 0x000fea0003c3ffff */
.L_x_22:
[----:B------:R-:W-:-:S00]  /*1020*/  BRA `(.L_x_22) ;  /* 0xfffffffc00fc7947 */ /* 0x000fc0000383ffff */
[----:B------:R-:W-:-:S00]  /*1030*/  NOP ;  /* 0x0000000000007918 */ /* 0x000fc00000000000 */
        /* <DEDUP_REMOVED lines=12> */
.L_x_251:


//--------------------- .text._Z10PDH_Cuda_2P8atomdescP10hist_entryxdiii --------------------------
	.section	.text._Z10PDH_Cuda_2P8atomdescP10hist_entryxdiii,"ax",@progbits
	.align	128
        .global         _Z10PDH_Cuda_2P8atomdescP10hist_entryxdiii
        .type           _Z10PDH_Cuda_2P8atomdescP10hist_entryxdiii,@function
        .size           _Z10PDH_Cuda_2P8atomdescP10hist_entryxdiii,(.L_x_253 - _Z10PDH_Cuda_2P8atomdescP10hist_entryxdiii)
        .other          _Z10PDH_Cuda_2P8atomdescP10hist_entryxdiii,@"STO_CUDA_ENTRY STV_DEFAULT"
_Z10PDH_Cuda_2P8atomdescP10hist_entryxdiii:
.text._Z10PDH_Cuda_2P8atomdescP10hist_entryxdiii:
[----:B------:R-:W-:Y:S01]  /*0000*/  LDC R1, c[0x0][0x37c] ;  /* 0x0000df00ff017b82 */ /* 0x000fe20000000800 */
[----:B------:R-:W0:Y:S07]  /*0010*/  S2R R0, SR_TID.X ;  /* 0x0000000000007919 */ /* 0x000e2e0000002100 */
[----:B------:R-:W1:Y:S01]  /*0020*/  S2UR UR5, SR_CTAID.X ;  /* 0x00000000000579c3 */ /* 0x000e620000002500 */
[----:B------:R-:W2:Y:S01]  /*0030*/  LDCU.64 UR10, c[0x0][0x358] ;  /* 0x00006b00ff0a77ac */ /* 0x000ea20008000a00 */
[----:B------:R-:W3:Y:S06]  /*0040*/  LDCU UR4, c[0x0][0x3a8] ;  /* 0x00007500ff0477ac */ /* 0x000eec0008000800 */
[----:B------:R-:W1:Y:S08]  /*0050*/  LDC R3, c[0x0][0x360] ;  /* 0x0000d800ff037b82 */ /* 0x000e700000000800 */
[----:B------:R-:W4:Y:S08]  /*0060*/  LDC.64 R4, c[0x0][0x380] ;  /* 0x0000e000ff047b82 */ /* 0x000f300000000a00 */
[----:B------:R-:W3:Y:S01]  /*0070*/  LDC R7, c[0x0][0x3a4] ;  /* 0x0000e900ff077b82 */ /* 0x000ee20000000800 */
[----:B-1----:R-:W-:-:S04]  /*0080*/  IMAD R13, R3, UR5, RZ ;  /* 0x00000005030d7c24 */ /* 0x002fc8000f8e02ff */
[----:B0-----:R-:W-:-:S04]  /*0090*/  IMAD.IADD R2, R13, 0x1, R0 ;  /* 0x000000010d027824 */ /* 0x001fc800078e0200 */
[----:B----4-:R-:W-:-:S05]  /*00a0*/  IMAD.WIDE.U32 R4, R2, 0x18, R4 ;  /* 0x0000001802047825 */ /* 0x010fca00078e0004 */
[----:B--2---:R0:W5:Y:S04]  /*00b0*/  LDG.E.64 R20, desc[UR10][R4.64] ;  /* 0x0000000a04147981 */ /* 0x004168000c1e1b00 */
[----:B------:R0:W5:Y:S04]  /*00c0*/  LDG.E.64 R18, desc[UR10][R4.64+0x8] ;  /* 0x0000080a04127981 */ /* 0x000168000c1e1b00 */
[----:B------:R0:W5:Y:S01]  /*00d0*/  LDG.E.64 R16, desc[UR10][R4.64+0x10] ;  /* 0x0000100a04107981 */ /* 0x000162000c1e1b00 */
[----:B---3--:R-:W-:Y:S01]  /*00e0*/  ISETP.GE.AND P0, PT, R0, UR4, PT ;  /* 0x0000000400007c0c */ /* 0x008fe2000bf06270 */
[----:B------:R-:W-:-:S12]  /*00f0*/  BSSY.RECONVERGENT B0, `(.L_x_23) ;  /* 0x000000c000007945 */ /* 0x000fd80003800200 */
[----:B0-----:R-:W-:Y:S05]  /*0100*/  @P0 BRA `(.L_x_24) ;  /* 0x0000000000280947 */ /* 0x001fea0003800000 */
[----:B------:R-:W0:Y:S01]  /*0110*/  S2R R6, SR_CgaCtaId ;  /* 0x0000000000067919 */ /* 0x000e220000008800 */
[----:B------:R-:W-:-:S05]  /*0120*/  MOV R4, 0x400 ;  /* 0x0000040000047802 */ /* 0x000fca0000000f00 */
[----:B------:R-:W-:Y:S02]  /*0130*/  VIADD R5, R4, 0x300 ;  /* 0x0000030004057836 */ /* 0x000fe40000000000 */
[----:B------:R-:W-:-:S03]  /*0140*/  IMAD.MOV.U32 R4, RZ, RZ, R0 ;  /* 0x000000ffff047224 */ /* 0x000fc600078e0000 */
[----:B0-----:R-:W-:-:S07]  /*0150*/  LEA R5, R6, R5, 0x18 ;  /* 0x0000000506057211 */ /* 0x001fce00078ec0ff */
.L_x_25:
[----:B------:R-:W-:Y:S02]  /*0160*/  IMAD R6, R4, 0x8, R5 ;  /* 0x0000000804067824 */ /* 0x000fe400078e0205 */
[----:B------:R-:W-:-:S03]  /*0170*/  IMAD.IADD R4, R3, 0x1, R4 ;  /* 0x0000000103047824 */ /* 0x000fc600078e0204 */
[----:B------:R0:W-:Y:S02]  /*0180*/  STS.64 [R6], RZ ;  /* 0x000000ff06007388 */ /* 0x0001e40000000a00 */
[----:B------:R-:W-:-:S13]  /*0190*/  ISETP.GE.AND P0, PT, R4, UR4, PT ;  /* 0x0000000404007c0c */ /* 0x000fda000bf06270 */
[----:B0-----:R-:W-:Y:S05]  /*01a0*/  @!P0 BRA `(.L_x_25) ;  /* 0xfffffffc00ec8947 */ /* 0x001fea000383ffff */
.L_x_24:
[----:B------:R-:W-:Y:S05]  /*01b0*/  BSYNC.RECONVERGENT B0 ;  /* 0x0000000000007941 */ /* 0x000fea0003800200 */
.L_x_23:
[----:B------:R-:W0:Y:S01]  /*01c0*/  LDCU.64 UR6, c[0x0][0x390] ;  /* 0x00007200ff0677ac */ /* 0x000e220008000a00 */
[----:B------:R-:W1:Y:S01]  /*01d0*/  LDC R5, c[0x0][0x39c] ;  /* 0x0000e700ff057b82 */ /* 0x000e620000000800 */
[----:B------:R-:W-:Y:S01]  /*01e0*/  UIADD3 UR5, UPT, UPT, UR5, 0x1, URZ ;  /* 0x0000000105057890 */ /* 0x000fe2000fffe0ff */
[----:B------:R-:W2:Y:S06]  /*01f0*/  LDCU UR9, c[0x0][0x398] ;  /* 0x00007300ff0977ac */ /* 0x000eac0008000800 */
[----:B------:R-:W-:Y:S01]  /*0200*/  BAR.SYNC.DEFER_BLOCKING 0x0 ;  /* 0x0000000000007b1d */ /* 0x000fe20000010000 */
[----:B------:R-:W-:-:S02]  /*0210*/  ISETP.LE.AND P0, PT, R7, UR5, PT ;  /* 0x0000000507007c0c */ /* 0x000fc4000bf03270 */
[----:B0-----:R-:W-:-:S04]  /*0220*/  ISETP.GE.U32.AND P1, PT, R2, UR6, PT ;  /* 0x0000000602007c0c */ /* 0x001fc8000bf26070 */
[----:B------:R-:W-:-:S13]  /*0230*/  ISETP.GE.OR.EX P0, PT, RZ, UR7, P0, P1 ;  /* 0x00000007ff007c0c */ /* 0x000fda0008706710 */
[----:B--2---:R-:W-:Y:S05]  /*0240*/  @P0 BRA `(.L_x_26) ;  /* 0x0000002000480947 */ /* 0x004fea0003800000 */
[----:B------:R-:W0:Y:S01]  /*0250*/  S2R R4, SR_CgaCtaId ;  /* 0x0000000000047919 */ /* 0x000e220000008800 */
[----:B------:R-:W-:Y:S02]  /*0260*/  MOV R7, 0x400 ;  /* 0x0000040000077802 */ /* 0x000fe40000000f00 */
[----:B------:R-:W-:Y:S02]  /*0270*/  LOP3.LUT R6, R3, 0x3, RZ, 0xc0, !PT ;  /* 0x0000000303067812 */ /* 0x000fe400078ec0ff */
[----:B0-----:R-:W-:Y:S01]  /*0280*/  LEA R7, R4, R7, 0x18 ;  /* 0x0000000704077211 */ /* 0x001fe200078ec0ff */
[----:B------:R-:W-:-:S04]  /*0290*/  IMAD.U32 R4, RZ, RZ, UR5 ;  /* 0x00000005ff047e24 */ /* 0x000fc8000f8e00ff */
[----:B------:R-:W-:-:S07]  /*02a0*/  IMAD R7, R0, 0x18, R7 ;  /* 0x0000001800077824 */ /* 0x000fce00078e0207 */
.L_x_72:
[----:B------:R-:W0:Y:S01]  /*02b0*/  LDC.64 R8, c[0x0][0x380] ;  /* 0x0000e000ff087b82 */ /* 0x000e220000000a00 */
[----:B------:R-:W-:-:S04]  /*02c0*/  IMAD R15, R3, R4, RZ ;  /* 0x00000004030f7224 */ /* 0x000fc800078e02ff */
[----:B------:R-:W-:-:S04]  /*02d0*/  IMAD.IADD R11, R0, 0x1, R15 ;  /* 0x00000001000b7824 */ /* 0x000fc800078e020f */
[----:B0-----:R-:W-:-:S05]  /*02e0*/  IMAD.WIDE.U32 R8, R11, 0x18, R8 ;  /* 0x000000180b087825 */ /* 0x001fca00078e0008 */
[----:B------:R-:W2:Y:S04]  /*02f0*/  LDG.E.64 R10, desc[UR10][R8.64] ;  /* 0x0000000a080a7981 */ /* 0x000ea8000c1e1b00 */
[----:B------:R-:W3:Y:S04]  /*0300*/  LDG.E.64 R22, desc[UR10][R8.64+0x8] ;  /* 0x0000080a08167981 */ /* 0x000ee8000c1e1b00 */
[----:B------:R-:W4:Y:S01]  /*0310*/  LDG.E.64 R24, desc[UR10][R8.64+0x10] ;  /* 0x0000100a08187981 */ /* 0x000f22000c1e1b00 */
[----:B------:R-:W-:Y:S05]  /*0320*/  YIELD ;  /* 0x0000000000007946 */ /* 0x000fea0003800000 */
[----:B------:R-:W-:Y:S05]  /*0330*/  WARPSYNC.ALL ;  /* 0x0000000000007948 */ /* 0x000fea0003800000 */
[----:B--2---:R0:W-:Y:S04]  /*0340*/  STS.64 [R7], R10 ;  /* 0x0000000a07007388 */ /* 0x0041e80000000a00 */
[----:B---3--:R0:W-:Y:S04]  /*0350*/  STS.64 [R7+0x8], R22 ;  /* 0x0000081607007388 */ /* 0x0081e80000000a00 */
[----:B----4-:R0:W-:Y:S01]  /*0360*/  STS.64 [R7+0x10], R24 ;  /* 0x0000101807007388 */ /* 0x0101e20000000a00 */
[----:B------:R-:W2:Y:S01]  /*0370*/  LDCU.64 UR6, c[0x0][0x390] ;  /* 0x00007200ff0677ac */ /* 0x000ea20008000a00 */
[----:B------:R-:W-:Y:S01]  /*0380*/  VIADD R4, R4, 0x1 ;  /* 0x0000000104047836 */ /* 0x000fe20000000000 */
[----:B------:R-:W3:Y:S01]  /*0390*/  LDCU UR4, c[0x0][0x3a4] ;  /* 0x00007480ff0477ac */ /* 0x000ee20008000800 */
[----:B------:R-:W-:Y:S01]  /*03a0*/  BAR.SYNC.DEFER_BLOCKING 0x0 ;  /* 0x0000000000007b1d */ /* 0x000fe20000010000 */
[----:B--2---:R-:W-:-:S04]  /*03b0*/  ISETP.GE.U32.AND P0, PT, R15, UR6, PT ;  /* 0x000000060f007c0c */ /* 0x004fc8000bf06070 */
[----:B------:R-:W-:Y:S02]  /*03c0*/  ISETP.GE.AND.EX P0, PT, RZ, UR7, PT, P0 ;  /* 0x00000007ff007c0c */ /* 0x000fe4000bf06300 */
[----:B---3--:R-:W-:-:S11]  /*03d0*/  ISETP.NE.AND P1, PT, R4, UR4, PT ;  /* 0x0000000404007c0c */ /* 0x008fd6000bf25270 */
[----:B0-----:R-:W-:Y:S05]  /*03e0*/  @P0 BRA `(.L_x_27) ;  /* 0x0000001c00d40947 */ /* 0x001fea0003800000 */
[----:B------:R-:W-:Y:S01]  /*03f0*/  ISETP.GE.U32.AND P0, PT, R3, 0x4, PT ;  /* 0x000000040300780c */ /* 0x000fe20003f06070 */
[----:B------:R-:W-:-:S12]  /*0400*/  IMAD.MOV.U32 R12, RZ, RZ, RZ ;  /* 0x000000ffff0c7224 */ /* 0x000fd800078e00ff */
[----:B------:R-:W-:Y:S05]  /*0410*/  @!P0 BRA `(.L_x_28) ;  /* 0x0000001000588947 */ /* 0x000fea0003800000 */
[----:B------:R-:W-:-:S05]  /*0420*/  UMOV UR4, URZ ;  /* 0x000000ff00047c82 */ /* 0x000fca0008000000 */
.L_x_53:
[----:B------:R-:W-:Y:S05]  /*0430*/  YIELD ;  /* 0x0000000000007946 */ /* 0x000fea0003800000 */
[----:B------:R-:W0:Y:S01]  /*0440*/  LDCU.64 UR12, c[0x0][0x390] ;  /* 0x00007200ff0c77ac */ /* 0x000e220008000a00 */
[----:B------:R-:W2:Y:S01]  /*0450*/  S2UR UR7, SR_CgaCtaId ;  /* 0x00000000000779c3 */ /* 0x000ea20000008800 */
[----:B------:R-:W-:Y:S01]  /*0460*/  VIADD R12, R15, UR4 ;  /* 0x000000040f0c7c36 */ /* 0x000fe20008000000 */
[----:B------:R-:W-:-:S04]  /*0470*/  UMOV UR6, 0x400 ;  /* 0x0000040000067882 */ /* 0x000fc80000000000 */
[----:B0-----:R-:W-:-:S04]  /*0480*/  ISETP.GE.U32.AND P0, PT, R12, UR12, PT ;  /* 0x0000000c0c007c0c */ /* 0x001fc8000bf06070 */
[----:B------:R-:W-:Y:S01]  /*0490*/  ISETP.GE.AND.EX P0, PT, RZ, UR13, PT, P0 ;  /* 0x0000000dff007c0c */ /* 0x000fe2000bf06300 */
[----:B--2---:R-:W-:-:S04]  /*04a0*/  ULEA UR6, UR7, UR6, 0x18 ;  /* 0x0000000607067291 */ /* 0x004fc8000f8ec0ff */
[----:B------:R-:W-:-:S08]  /*04b0*/  UIMAD UR6, UR4, 0x18, UR6 ;  /* 0x00000018040678a4 */ /* 0x000fd0000f8e0206 */
[----:B------:R-:W-:Y:S05]  /*04c0*/  @P0 BRA `(.L_x_29) ;  /* 0x0000000000f80947 */ /* 0x000fea0003800000 */
[----:B------:R-:W0:Y:S01]  /*04d0*/  LDS.128 R8, [UR6] ;  /* 0x00000006ff087984 */ /* 0x000e220008000c00 */
[----:B------:R-:W-:Y:S03]  /*04e0*/  BSSY.RECONVERGENT B1, `(.L_x_30) ;  /* 0x000001b000017945 */ /* 0x000fe60003800200 */
[----:B------:R-:W2:Y:S01]  /*04f0*/  LDS.64 R22, [UR6+0x10] ;  /* 0x00001006ff167984 */ /* 0x000ea20008000a00 */
[----:B0----5:R-:W-:Y:S02]  /*0500*/  DADD R10, R18, -R10 ;  /* 0x00000000120a7229 */ /* 0x021fe4000000080a */
[----:B------:R-:W-:Y:S02]  /*0510*/  DADD R8, R20, -R8 ;  /* 0x0000000014087229 */ /* 0x000fe40000000808 */
[----:B--2---:R-:W-:-:S04]  /*0520*/  DADD R22, R16, -R22 ;  /* 0x0000000010167229 */ /* 0x004fc80000000816 */
[----:B------:R-:W-:-:S08]  /*0530*/  DMUL R10, R10, R10 ;  /* 0x0000000a0a0a7228 */ /* 0x000fd00000000000 */
[----:B------:R-:W-:Y:S01]  /*0540*/  DFMA R10, R8, R8, R10 ;  /* 0x00000008080a722b */ /* 0x000fe2000000000a */
[----:B------:R-:W-:Y:S02]  /*0550*/  IMAD.MOV.U32 R8, RZ, RZ, 0x0 ;  /* 0x00000000ff087424 */ /* 0x000fe400078e00ff */
[----:B------:R-:W-:-:S05]  /*0560*/  IMAD.MOV.U32 R9, RZ, RZ, 0x3fd80000 ;  /* 0x3fd80000ff097424 */ /* 0x000fca00078e00ff */
        /* <DEDUP_REMOVED lines=15> */
[----:B------:R-:W-:Y:S01]  /*0660*/  IMAD.MOV.U32 R9, RZ, RZ, R29 ;  /* 0x000000ffff097224 */ /* 0x000fe200078e001d */
[----:B------:R-:W-:-:S07]  /*0670*/  MOV R10, 0x690 ;  /* 0x00000690000a7802 */ /* 0x000fce0000000f00 */
[----:B-1----:R-:W-:Y:S05]  /*0680*/  CALL.REL.NOINC `($__internal_3_$__cuda_sm20_dsqrt_rn_f64_mediumpath_v1) ;  /* 0x00000044002c7944 */ /* 0x002fea0003c00000 */
.L_x_31:
[----:B------:R-:W-:Y:S05]  /*0690*/  BSYNC.RECONVERGENT B1 ;  /* 0x0000000000017941 */ /* 0x000fea0003800200 */
.L_x_30:
[----:B------:R-:W0:Y:S01]  /*06a0*/  LDCU UR7, c[0x0][0x39c] ;  /* 0x00007380ff0777ac */ /* 0x000e220008000800 */
[----:B------:R-:W2:Y:S01]  /*06b0*/  LDC.64 R8, c[0x0][0x398] ;  /* 0x0000e600ff087b82 */ /* 0x000ea20000000a00 */
[----:B------:R-:W-:Y:S01]  /*06c0*/  IMAD.MOV.U32 R10, RZ, RZ, 0x1 ;  /* 0x00000001ff0a7424 */ /* 0x000fe200078e00ff */
[----:B------:R-:W-:Y:S01]  /*06d0*/  FSETP.GEU.AND P2, PT, |R31|, 6.5827683646048100446e-37, PT ;  /* 0x036000001f00780b */ /* 0x000fe20003f4e200 */
[----:B------:R-:W-:Y:S01]  /*06e0*/  BSSY.RECONVERGENT B1, `(.L_x_32) ;  /* 0x000000f000017945 */ /* 0x000fe20003800200 */
[----:B0-----:R-:W2:Y:S03]  /*06f0*/  MUFU.RCP64H R11, UR7 ;  /* 0x00000007000b7d08 */ /* 0x001ea60008001800 */
[----:B--2---:R-:W-:-:S08]  /*0700*/  DFMA R22, R10, -R8, 1 ;  /* 0x3ff000000a16742b */ /* 0x004fd00000000808 */
        /* <DEDUP_REMOVED lines=10> */
[----:B------:R-:W-:-:S07]  /*07b0*/  MOV R24, 0x7d0 ;  /* 0x000007d000187802 */ /* 0x000fce0000000f00 */
[----:B-1----:R-:W-:Y:S05]  /*07c0*/  CALL.REL.NOINC `($__internal_2_$__cuda_sm20_div_rn_f64_full) ;  /* 0x0000003c005c7944 */ /* 0x002fea0003c00000 */
.L_x_33:
[----:B------:R-:W-:Y:S05]  /*07d0*/  BSYNC.RECONVERGENT B1 ;  /* 0x0000000000017941 */ /* 0x000fea0003800200 */
.L_x_32:
[----:B------:R-:W0:Y:S01]  /*07e0*/  S2UR UR8, SR_CgaCtaId ;  /* 0x00000000000879c3 */ /* 0x000e220000008800 */
[----:B------:R-:W2:Y:S01]  /*07f0*/  F2I.F64.TRUNC R8, R8 ;  /* 0x0000000800087311 */ /* 0x000ea2000030d100 */
[----:B------:R-:W-:Y:S01]  /*0800*/  UMOV UR7, 0x400 ;  /* 0x0000040000077882 */ /* 0x000fe20000000000 */
[----:B------:R-:W-:Y:S01]  /*0810*/  BSSY.RECONVERGENT B0, `(.L_x_29) ;  /* 0x0000009000007945 */ /* 0x000fe20003800200 */
[----:B------:R-:W-:-:S04]  /*0820*/  UIADD3 UR7, UPT, UPT, UR7, 0x300, URZ ;  /* 0x0000030007077890 */ /* 0x000fc8000fffe0ff */
[----:B0-----:R-:W-:-:S06]  /*0830*/  ULEA UR7, UR8, UR7, 0x18 ;  /* 0x0000000708077291 */ /* 0x001fcc000f8ec0ff */
[----:B--2---:R-:W-:-:S07]  /*0840*/  LEA R23, R8, UR7, 0x3 ;  /* 0x0000000708177c11 */ /* 0x004fce000f8e18ff */
.L_x_34:
[----:B------:R-:W0:Y:S02]  /*0850*/  LDS.64 R8, [R23] ;  /* 0x0000000017087984 */ /* 0x000e240000000a00 */
[----:B0-----:R-:W-:-:S05]  /*0860*/  IADD3 R10, P0, PT, R8, 0x1, RZ ;  /* 0x00000001080a7810 */ /* 0x001fca0007f1e0ff */
[----:B------:R-:W-:-:S07]  /*0870*/  IMAD.X R11, RZ, RZ, R9, P0 ;  /* 0x000000ffff0b7224 */ /* 0x000fce00000e0609 */
[----:B------:R-:W0:Y:S02]  /*0880*/  ATOMS.CAST.SPIN.64 P0, [R23], R8, R10 ;  /* 0x000000081700758d */ /* 0x000e24000180040a */
[----:B0-----:R-:W-:Y:S05]  /*0890*/  @!P0 BRA `(.L_x_34) ;  /* 0xfffffffc00ec8947 */ /* 0x001fea000383ffff */
[----:B------:R-:W-:Y:S05]  /*08a0*/  BSYNC.RECONVERGENT B0 ;  /* 0x0000000000007941 */ /* 0x000fea0003800200 */
.L_x_29:
[----:B------:R-:W0:Y:S01]  /*08b0*/  LDCU.64 UR12, c[0x0][0x390] ;  /* 0x00007200ff0c77ac */ /* 0x000e220008000a00 */
[----:B------:R-:W-:-:S05]  /*08c0*/  VIADD R8, R12, 0x1 ;  /* 0x000000010c087836 */ /* 0x000fca0000000000 */
[----:B0-----:R-:W-:-:S04]  /*08d0*/  ISETP.GE.U32.AND P0, PT, R8, UR12, PT ;  /* 0x0000000c08007c0c */ /* 0x001fc8000bf06070 */
[----:B------:R-:W-:-:S13]  /*08e0*/  ISETP.GE.AND.EX P0, PT, RZ, UR13, PT, P0 ;  /* 0x0000000dff007c0c */ /* 0x000fda000bf06300 */
[----:B------:R-:W-:Y:S05]  /*08f0*/  @P0 BRA `(.L_x_35) ;  /* 0x0000000000f80947 */ /* 0x000fea0003800000 */
[----:B------:R-:W0:Y:S01]  /*0900*/  LDS.128 R8, [UR6+0x20] ;  /* 0x00002006ff087984 */ /* 0x000e220008000c00 */
        /* <DEDUP_REMOVED lines=27> */
.L_x_37:
[----:B------:R-:W-:Y:S05]  /*0ac0*/  BSYNC.RECONVERGENT B1 ;  /* 0x0000000000017941 */ /* 0x000fea0003800200 */
.L_x_36:
        /* <DEDUP_REMOVED lines=19> */
.L_x_39:
[----:B------:R-:W-:Y:S05]  /*0c00*/  BSYNC.RECONVERGENT B1 ;  /* 0x0000000000017941 */ /* 0x000fea0003800200 */
.L_x_38:
[----:B------:R-:W0:Y:S01]  /*0c10*/  S2UR UR8, SR_CgaCtaId ;  /* 0x00000000000879c3 */ /* 0x000e220000008800 */
[----:B------:R-:W2:Y:S01]  /*0c20*/  F2I.F64.TRUNC R8, R8 ;  /* 0x0000000800087311 */ /* 0x000ea2000030d100 */
[----:B------:R-:W-:Y:S01]  /*0c30*/  UMOV UR7, 0x400 ;  /* 0x0000040000077882 */ /* 0x000fe20000000000 */
[----:B------:R-:W-:Y:S01]  /*0c40*/  BSSY.RECONVERGENT B0, `(.L_x_35) ;  /* 0x0000009000007945 */ /* 0x000fe20003800200 */
[----:B------:R-:W-:-:S04]  /*0c50*/  UIADD3 UR7, UPT, UPT, UR7, 0x300, URZ ;  /* 0x0000030007077890 */ /* 0x000fc8000fffe0ff */
[----:B0-----:R-:W-:-:S06]  /*0c60*/  ULEA UR7, UR8, UR7, 0x18 ;  /* 0x0000000708077291 */ /* 0x001fcc000f8ec0ff */
[----:B--2---:R-:W-:-:S07]  /*0c70*/  LEA R23, R8, UR7, 0x3 ;  /* 0x0000000708177c11 */ /* 0x004fce000f8e18ff */
.L_x_40:
[----:B------:R-:W0:Y:S02]  /*0c80*/  LDS.64 R8, [R23] ;  /* 0x0000000017087984 */ /* 0x000e240000000a00 */
[----:B0-----:R-:W-:-:S05]  /*0c90*/  IADD3 R10, P0, PT, R8, 0x1, RZ ;  /* 0x00000001080a7810 */ /* 0x001fca0007f1e0ff */
[----:B------:R-:W-:-:S07]  /*0ca0*/  IMAD.X R11, RZ, RZ, R9, P0 ;  /* 0x000000ffff0b7224 */ /* 0x000fce00000e0609 */
[----:B------:R-:W0:Y:S02]  /*0cb0*/  ATOMS.CAST.SPIN.64 P0, [R23], R8, R10 ;  /* 0x000000081700758d */ /* 0x000e24000180040a */
[----:B0-----:R-:W-:Y:S05]  /*0cc0*/  @!P0 BRA `(.L_x_40) ;  /* 0xfffffffc00ec8947 */ /* 0x001fea000383ffff */
[----:B------:R-:W-:Y:S05]  /*0cd0*/  BSYNC.RECONVERGENT B0 ;  /* 0x0000000000007941 */ /* 0x000fea0003800200 */
.L_x_35:
        /* <DEDUP_REMOVED lines=33> */
.L_x_43:
[----:B------:R-:W-:Y:S05]  /*0ef0*/  BSYNC.RECONVERGENT B1 ;  /* 0x0000000000017941 */ /* 0x000fea0003800200 */
.L_x_42:
        /* <DEDUP_REMOVED lines=19> */
.L_x_45:
[----:B------:R-:W-:Y:S05]  /*1030*/  BSYNC.RECONVERGENT B1 ;  /* 0x0000000000017941 */ /* 0x000fea0003800200 */
.L_x_44:
[----:B------:R-:W0:Y:S01]  /*1040*/  S2UR UR8, SR_CgaCtaId ;  /* 0x00000000000879c3 */ /* 0x000e220000008800 */
[----:B------:R-:W2:Y:S01]  /*1050*/  F2I.F64.TRUNC R8, R8 ;  /* 0x0000000800087311 */ /* 0x000ea2000030d100 */
[----:B------:R-:W-:Y:S01]  /*1060*/  UMOV UR7, 0x400 ;  /* 0x0000040000077882 */ /* 0x000fe20000000000 */
[----:B------:R-:W-:Y:S01]  /*1070*/  BSSY.RECONVERGENT B0, `(.L_x_41) ;  /* 0x0000009000007945 */ /* 0x000fe20003800200 */
[----:B------:R-:W-:-:S04]  /*1080*/  UIADD3 UR7, UPT, UPT, UR7, 0x300, URZ ;  /* 0x0000030007077890 */ /* 0x000fc8000fffe0ff */
[----:B0-----:R-:W-:-:S06]  /*1090*/  ULEA UR7, UR8, UR7, 0x18 ;  /* 0x0000000708077291 */ /* 0x001fcc000f8ec0ff */
[----:B--2---:R-:W-:-:S07]  /*10a0*/  LEA R23, R8, UR7, 0x3 ;  /* 0x0000000708177c11 */ /* 0x004fce000f8e18ff */
.L_x_46:
[----:B------:R-:W0:Y:S02]  /*10b0*/  LDS.64 R8, [R23] ;  /* 0x0000000017087984 */ /* 0x000e240000000a00 */
[----:B0-----:R-:W-:-:S05]  /*10c0*/  IADD3 R10, P0, PT, R8, 0x1, RZ ;  /* 0x00000001080a7810 */ /* 0x001fca0007f1e0ff */
[----:B------:R-:W-:-:S07]  /*10d0*/  IMAD.X R11, RZ, RZ, R9, P0 ;  /* 0x000000ffff0b7224 */ /* 0x000fce00000e0609 */
[----:B------:R-:W0:Y:S02]  /*10e0*/  ATOMS.CAST.SPIN.64 P0, [R23], R8, R10 ;  /* 0x000000081700758d */ /* 0x000e24000180040a */
[----:B0-----:R-:W-:Y:S05]  /*10f0*/  @!P0 BRA `(.L_x_46) ;  /* 0xfffffffc00ec8947 */ /* 0x001fea000383ffff */
[----:B------:R-:W-:Y:S05]  /*1100*/  BSYNC.RECONVERGENT B0 ;  /* 0x0000000000007941 */ /* 0x000fea0003800200 */
.L_x_41:
        /* <DEDUP_REMOVED lines=12> */
[----:B------:R-:W-:-:S08]  /*11d0*/  DFMA R8, R22, R22, R8 ;  /* 0x000000161608722b */ /* 0x000fd00000000008 */
[----:B------:R-:W-:Y:S01]  /*11e0*/  DFMA R28, R10, R10, R8 ;  /* 0x0000000a0a1c722b */ /* 0x000fe20000000008 */
[----:B------:R-:W-:Y:S02]  /*11f0*/  IMAD.MOV.U32 R10, RZ, RZ, 0x0 ;  /* 0x00000000ff0a7424 */ /* 0x000fe400078e00ff */
[----:B------:R-:W-:-:S03]  /*1200*/  IMAD.MOV.U32 R11, RZ, RZ, 0x3fd80000 ;  /* 0x3fd80000ff0b7424 */ /* 0x000fc600078e00ff */
        /* <DEDUP_REMOVED lines=17> */
.L_x_49:
[----:B------:R-:W-:Y:S05]  /*1320*/  BSYNC.RECONVERGENT B1 ;  /* 0x0000000000017941 */ /* 0x000fea0003800200 */
.L_x_48:
        /* <DEDUP_REMOVED lines=19> */
.L_x_51:
[----:B------:R-:W-:Y:S05]  /*1460*/  BSYNC.RECONVERGENT B1 ;  /* 0x0000000000017941 */ /* 0x000fea0003800200 */
.L_x_50:
[----:B------:R-:W0:Y:S01]  /*1470*/  S2UR UR7, SR_CgaCtaId ;  /* 0x00000000000779c3 */ /* 0x000e220000008800 */
[----:B------:R-:W2:Y:S01]  /*1480*/  F2I.F64.TRUNC R8, R8 ;  /* 0x0000000800087311 */ /* 0x000ea2000030d100 */
[----:B------:R-:W-:Y:S01]  /*1490*/  UMOV UR6, 0x400 ;  /* 0x0000040000067882 */ /* 0x000fe20000000000 */
[----:B------:R-:W-:Y:S01]  /*14a0*/  BSSY.RECONVERGENT B0, `(.L_x_47) ;  /* 0x0000009000007945 */ /* 0x000fe20003800200 */
[----:B------:R-:W-:-:S04]  /*14b0*/  UIADD3 UR6, UPT, UPT, UR6, 0x300, URZ ;  /* 0x0000030006067890 */ /* 0x000fc8000fffe0ff */
[----:B0-----:R-:W-:-:S06]  /*14c0*/  ULEA UR6, UR7, UR6, 0x18 ;  /* 0x0000000607067291 */ /* 0x001fcc000f8ec0ff */
[----:B--2---:R-:W-:-:S07]  /*14d0*/  LEA R23, R8, UR6, 0x3 ;  /* 0x0000000608177c11 */ /* 0x004fce000f8e18ff */
.L_x_52:
[----:B------:R-:W0:Y:S02]  /*14e0*/  LDS.64 R8, [R23] ;  /* 0x0000000017087984 */ /* 0x000e240000000a00 */
[----:B0-----:R-:W-:-:S05]  /*14f0*/  IADD3 R10, P0, PT, R8, 0x1, RZ ;  /* 0x00000001080a7810 */ /* 0x001fca0007f1e0ff */
[----:B------:R-:W-:-:S07]  /*1500*/  IMAD.X R11, RZ, RZ, R9, P0 ;  /* 0x000000ffff0b7224 */ /* 0x000fce00000e0609 */
[----:B------:R-:W0:Y:S02]  /*1510*/  ATOMS.CAST.SPIN.64 P0, [R23], R8, R10 ;  /* 0x000000081700758d */ /* 0x000e24000180040a */
[----:B0-----:R-:W-:Y:S05]  /*1520*/  @!P0 BRA `(.L_x_52) ;  /* 0xfffffffc00ec8947 */ /* 0x001fea000383ffff */
[----:B------:R-:W-:Y:S05]  /*1530*/  BSYNC.RECONVERGENT B0 ;  /* 0x0000000000007941 */ /* 0x000fea0003800200 */
.L_x_47:
[----:B------:R-:W-:Y:S01]  /*1540*/  UIADD3 UR4, UPT, UPT, UR4, 0x4, URZ ;  /* 0x0000000404047890 */ /* 0x000fe2000fffe0ff */
[----:B------:R-:W-:-:S05]  /*1550*/  LOP3.LUT R12, R3, 0x7fc, RZ, 0xc0, !PT ;  /* 0x000007fc030c7812 */ /* 0x000fca00078ec0ff */
[----:B------:R-:W-:-:S13]  /*1560*/  ISETP.NE.AND P0, PT, R12, UR4, PT ;  /* 0x000000040c007c0c */ /* 0x000fda000bf05270 */
[----:B------:R-:W-:Y:S05]  /*1570*/  @P0 BRA `(.L_x_53) ;  /* 0xffffffec00ac0947 */ /* 0x000fea000383ffff */
.L_x_28:
[----:B------:R-:W-:-:S13]  /*1580*/  ISETP.NE.AND P0, PT, R6, RZ, PT ;  /* 0x000000ff0600720c */ /* 0x000fda0003f05270 */
[----:B------:R-:W-:Y:S05]  /*1590*/  @!P0 BRA `(.L_x_27) ;  /* 0x0000000c00688947 */ /* 0x000fea0003800000 */
[----:B------:R-:W-:-:S13]  /*15a0*/  ISETP.NE.AND P0, PT, R6, 0x1, PT ;  /* 0x000000010600780c */ /* 0x000fda0003f05270 */
[----:B------:R-:W-:Y:S05]  /*15b0*/  @!P0 BRA `(.L_x_54) ;  /* 0x00000008003c8947 */ /* 0x000fea0003800000 */
[----:B------:R-:W0:Y:S01]  /*15c0*/  LDCU.64 UR6, c[0x0][0x390] ;  /* 0x00007200ff0677ac */ /* 0x000e220008000a00 */
[----:B------:R-:W-:-:S05]  /*15d0*/  IMAD.IADD R14, R15, 0x1, R12 ;  /* 0x000000010f0e7824 */ /* 0x000fca00078e020c */
[----:B0-----:R-:W-:-:S04]  /*15e0*/  ISETP.GE.U32.AND P0, PT, R14, UR6, PT ;  /* 0x000000060e007c0c */ /* 0x001fc8000bf06070 */
[----:B------:R-:W-:-:S13]  /*15f0*/  ISETP.GE.AND.EX P0, PT, RZ, UR7, PT, P0 ;  /* 0x00000007ff007c0c */ /* 0x000fda000bf06300 */
[----:B------:R-:W-:Y:S05]  /*1600*/  @P0 BRA `(.L_x_55) ;  /* 0x0000000400080947 */ /* 0x000fea0003800000 */
[----:B------:R-:W0:Y:S01]  /*1610*/  S2R R9, SR_CgaCtaId ;  /* 0x0000000000097919 */ /* 0x000e220000008800 */
[----:B------:R-:W-:Y:S01]  /*1620*/  MOV R8, 0x400 ;  /* 0x0000040000087802 */ /* 0x000fe20000000f00 */
[----:B------:R-:W-:Y:S03]  /*1630*/  BSSY.RECONVERGENT B1, `(.L_x_56) ;  /* 0x000001e000017945 */ /* 0x000fe60003800200 */
[----:B0-----:R-:W-:-:S05]  /*1640*/  LEA R9, R9, R8, 0x18 ;  /* 0x0000000809097211 */ /* 0x001fca00078ec0ff */
[----:B------:R-:W-:-:S05]  /*1650*/  IMAD R24, R12, 0x18, R9 ;  /* 0x000000180c187824 */ /* 0x000fca00078e0209 */
[----:B------:R-:W0:Y:S04]  /*1660*/  LDS.128 R8, [R24] ;  /* 0x0000000018087984 */ /* 0x000e280000000c00 */
[----:B------:R-:W2:Y:S01]  /*1670*/  LDS.64 R22, [R24+0x10] ;  /* 0x0000100018167984 */ /* 0x000ea20000000a00 */
        /* <DEDUP_REMOVED lines=25> */
.L_x_57:
[----:B------:R-:W-:Y:S05]  /*1810*/  BSYNC.RECONVERGENT B1 ;  /* 0x0000000000017941 */ /* 0x000fea0003800200 */
.L_x_56:
        /* <DEDUP_REMOVED lines=19> */
.L_x_59:
[----:B------:R-:W-:Y:S05]  /*1950*/  BSYNC.RECONVERGENT B1 ;  /* 0x0000000000017941 */ /* 0x000fea0003800200 */
.L_x_58:
[----:B------:R-:W0:Y:S01]  /*1960*/  S2UR UR6, SR_CgaCtaId ;  /* 0x00000000000679c3 */ /* 0x000e220000008800 */
[----:B------:R-:W2:Y:S01]  /*1970*/  F2I.F64.TRUNC R8, R8 ;  /* 0x0000000800087311 */ /* 0x000ea2000030d100 */
[----:B------:R-:W-:Y:S01]  /*1980*/  UMOV UR4, 0x400 ;  /* 0x0000040000047882 */ /* 0x000fe20000000000 */
[----:B------:R-:W-:Y:S01]  /*1990*/  BSSY.RECONVERGENT B0, `(.L_x_55) ;  /* 0x0000009000007945 */ /* 0x000fe20003800200 */
[----:B------:R-:W-:-:S04]  /*19a0*/  UIADD3 UR4, UPT, UPT, UR4, 0x300, URZ ;  /* 0x0000030004047890 */ /* 0x000fc8000fffe0ff */
[----:B0-----:R-:W-:-:S06]  /*19b0*/  ULEA UR4, UR6, UR4, 0x18 ;  /* 0x0000000406047291 */ /* 0x001fcc000f8ec0ff */
[----:B--2---:R-:W-:-:S07]  /*19c0*/  LEA R23, R8, UR4, 0x3 ;  /* 0x0000000408177c11 */ /* 0x004fce000f8e18ff */
.L_x_60:
[----:B------:R-:W0:Y:S02]  /*19d0*/  LDS.64 R8, [R23] ;  /* 0x0000000017087984 */ /* 0x000e240000000a00 */
[----:B0-----:R-:W-:-:S05]  /*19e0*/  IADD3 R10, P0, PT, R8, 0x1, RZ ;  /* 0x00000001080a7810 */ /* 0x001fca0007f1e0ff */
[----:B------:R-:W-:-:S07]  /*19f0*/  IMAD.X R11, RZ, RZ, R9, P0 ;  /* 0x000000ffff0b7224 */ /* 0x000fce00000e0609 */
[----:B------:R-:W0:Y:S02]  /*1a00*/  ATOMS.CAST.SPIN.64 P0, [R23], R8, R10 ;  /* 0x000000081700758d */ /* 0x000e24000180040a */
[----:B0-----:R-:W-:Y:S05]  /*1a10*/  @!P0 BRA `(.L_x_60) ;  /* 0xfffffffc00ec8947 */ /* 0x001fea000383ffff */
[----:B------:R-:W-:Y:S05]  /*1a20*/  BSYNC.RECONVERGENT B0 ;  /* 0x0000000000007941 */ /* 0x000fea0003800200 */
.L_x_55:
[----:B------:R-:W0:Y:S01]  /*1a30*/  LDCU.64 UR6, c[0x0][0x390] ;  /* 0x00007200ff0677ac */ /* 0x000e220008000a00 */
[----:B------:R-:W-:-:S05]  /*1a40*/  VIADD R14, R14, 0x1 ;  /* 0x000000010e0e7836 */ /* 0x000fca0000000000 */
        /* <DEDUP_REMOVED lines=8> */
[----:B------:R-:W0:Y:S04]  /*1ad0*/  LDS.128 R8, [R14+0x20] ;  /* 0x000020000e087984 */ /* 0x000e280000000c00 */
        /* <DEDUP_REMOVED lines=26> */
.L_x_63:
[----:B------:R-:W-:Y:S05]  /*1c80*/  BSYNC.RECONVERGENT B1 ;  /* 0x0000000000017941 */ /* 0x000fea0003800200 */
.L_x_62:
        /* <DEDUP_REMOVED lines=19> */
.L_x_65:
[----:B------:R-:W-:Y:S05]  /*1dc0*/  BSYNC.RECONVERGENT B1 ;  /* 0x0000000000017941 */ /* 0x000fea0003800200 */
.L_x_64:
[----:B------:R-:W0:Y:S01]  /*1dd0*/  S2UR UR6, SR_CgaCtaId ;  /* 0x00000000000679c3 */ /* 0x000e220000008800 */
[----:B------:R-:W2:Y:S01]  /*1de0*/  F2I.F64.TRUNC R8, R8 ;  /* 0x0000000800087311 */ /* 0x000ea2000030d100 */
[----:B------:R-:W-:Y:S01]  /*1df0*/  UMOV UR4, 0x400 ;  /* 0x0000040000047882 */ /* 0x000fe20000000000 */
[----:B------:R-:W-:Y:S01]  /*1e00*/  BSSY.RECONVERGENT B0, `(.L_x_61) ;  /* 0x0000009000007945 */ /* 0x000fe20003800200 */
[----:B------:R-:W-:-:S04]  /*1e10*/  UIADD3 UR4, UPT, UPT, UR4, 0x300, URZ ;  /* 0x0000030004047890 */ /* 0x000fc8000fffe0ff */
[----:B0-----:R-:W-:-:S06]  /*1e20*/  ULEA UR4, UR6, UR4, 0x18 ;  /* 0x0000000406047291 */ /* 0x001fcc000f8ec0ff */
[----:B--2---:R-:W-:-:S07]  /*1e30*/  LEA R23, R8, UR4, 0x3 ;  /* 0x0000000408177c11 */ /* 0x004fce000f8e18ff */
.L_x_66:
[----:B------:R-:W0:Y:S02]  /*1e40*/  LDS.64 R8, [R23] ;  /* 0x0000000017087984 */ /* 0x000e240000000a00 */
[----:B0-----:R-:W-:-:S05]  /*1e50*/  IADD3 R10, P0, PT, R8, 0x1, RZ ;  /* 0x00000001080a7810 */ /* 0x001fca0007f1e0ff */
[----:B------:R-:W-:-:S07]  /*1e60*/  IMAD.X R11, RZ, RZ, R9, P0 ;  /* 0x000000ffff0b7224 */ /* 0x000fce00000e0609 */
[----:B------:R-:W0:Y:S02]  /*1e70*/  ATOMS.CAST.SPIN.64 P0, [R23], R8, R10 ;  /* 0x000000081700758d */ /* 0x000e24000180040a */
[----:B0-----:R-:W-:Y:S05]  /*1e80*/  @!P0 BRA `(.L_x_66) ;  /* 0xfffffffc00ec8947 */ /* 0x001fea000383ffff */
[----:B------:R-:W-:Y:S05]  /*1e90*/  BSYNC.RECONVERGENT B0 ;  /* 0x0000000000007941 */ /* 0x000fea0003800200 */
.L_x_61:
[----:B------:R-:W-:-:S07]  /*1ea0*/  VIADD R12, R12, 0x2 ;  /* 0x000000020c0c7836 */ /* 0x000fce0000000000 */
.L_x_54:
[----:B------:R-:W0:Y:S01]  /*1eb0*/  LDC.64 R8, c[0x0][0x390] ;  /* 0x0000e400ff087b82 */ /* 0x000e220000000a00 */
[----:B------:R-:W-:-:S05]  /*1ec0*/  IMAD.IADD R15, R15, 0x1, R12 ;  /* 0x000000010f0f7824 */ /* 0x000fca00078e020c */
[----:B0-----:R-:W-:Y:S02]  /*1ed0*/  ISETP.GE.U32.AND P0, PT, R15, R8, PT ;  /* 0x000000080f00720c */ /* 0x001fe40003f06070 */
[----:B------:R-:W-:Y:S02]  /*1ee0*/  LOP3.LUT R8, R3, 0x1, RZ, 0xc0, !PT ;  /* 0x0000000103087812 */ /* 0x000fe400078ec0ff */
[----:B------:R-:W-:-:S04]  /*1ef0*/  ISETP.GE.AND.EX P0, PT, RZ, R9, PT, P0 ;  /* 0x00000009ff00720c */ /* 0x000fc80003f06300 */
[----:B------:R-:W-:-:S13]  /*1f00*/  ISETP.NE.U32.OR P0, PT, R8, 0x1, P0 ;  /* 0x000000010800780c */ /* 0x000fda0000705470 */
        /* <DEDUP_REMOVED lines=33> */
.L_x_68:
[----:B------:R-:W-:Y:S05]  /*2120*/  BSYNC.RECONVERGENT B1 ;  /* 0x0000000000017941 */ /* 0x000fea0003800200 */
.L_x_67:
        /* <DEDUP_REMOVED lines=19> */
.L_x_70:
[----:B------:R-:W-:Y:S05]  /*2260*/  BSYNC.RECONVERGENT B1 ;  /* 0x0000000000017941 */ /* 0x000fea0003800200 */
.L_x_69:
[----:B------:R-:W0:Y:S01]  /*2270*/  S2UR UR6, SR_CgaCtaId ;  /* 0x00000000000679c3 */ /* 0x000e220000008800 */
[----:B------:R-:W2:Y:S01]  /*2280*/  F2I.F64.TRUNC R8, R8 ;  /* 0x0000000800087311 */ /* 0x000ea2000030d100 */
[----:B------:R-:W-:Y:S01]  /*2290*/  UMOV UR4, 0x400 ;  /* 0x0000040000047882 */ /* 0x000fe20000000000 */
[----:B------:R-:W-:Y:S01]  /*22a0*/  BSSY.RECONVERGENT B0, `(.L_x_27) ;  /* 0x0000009000007945 */ /* 0x000fe20003800200 */
[----:B------:R-:W-:-:S04]  /*22b0*/  UIADD3 UR4, UPT, UPT, UR4, 0x300, URZ ;  /* 0x0000030004047890 */ /* 0x000fc8000fffe0ff */
[----:B0-----:R-:W-:-:S06]  /*22c0*/  ULEA UR4, UR6, UR4, 0x18 ;  /* 0x0000000406047291 */ /* 0x001fcc000f8ec0ff */
[----:B--2---:R-:W-:-:S07]  /*22d0*/  LEA R15, R8, UR4, 0x3 ;  /* 0x00000004080f7c11 */ /* 0x004fce000f8e18ff */
.L_x_71:
[----:B------:R-:W0:Y:S02]  /*22e0*/  LDS.64 R8, [R15] ;  /* 0x000000000f087984 */ /* 0x000e240000000a00 */
[----:B0-----:R-:W-:-:S05]  /*22f0*/  IADD3 R10, P0, PT, R8, 0x1, RZ ;  /* 0x00000001080a7810 */ /* 0x001fca0007f1e0ff */
[----:B------:R-:W-:-:S07]  /*2300*/  IMAD.X R11, RZ, RZ, R9, P0 ;  /* 0x000000ffff0b7224 */ /* 0x000fce00000e0609 */
[----:B------:R-:W0:Y:S02]  /*2310*/  ATOMS.CAST.SPIN.64 P0, [R15], R8, R10 ;  /* 0x000000080f00758d */ /* 0x000e24000180040a */
[----:B0-----:R-:W-:Y:S05]  /*2320*/  @!P0 BRA `(.L_x_71) ;  /* 0xfffffffc00ec8947 */ /* 0x001fea000383ffff */
[----:B------:R-:W-:Y:S05]  /*2330*/  BSYNC.RECONVERGENT B0 ;  /* 0x0000000000007941 */ /* 0x000fea0003800200 */
.L_x_27:
[----:B------:R-:W-:Y:S06]  /*2340*/  BAR.SYNC.DEFER_BLOCKING 0x0 ;  /* 0x0000000000007b1d */ /* 0x000fec0000010000 */
[----:B------:R-:W-:Y:S05]  /*2350*/  WARPSYNC.ALL ;  /* 0x0000000000007948 */ /* 0x000fea0003800000 */
[----:B------:R-:W-:Y:S05]  /*2360*/  @P1 BRA `(.L_x_72) ;  /* 0xffffffdc00d01947 */ /* 0x000fea000383ffff */
.L_x_26:
[----:B------:R-:W0:Y:S01]  /*2370*/  S2R R4, SR_CgaCtaId ;  /* 0x0000000000047919 */ /* 0x000e220000008800 */
[----:B------:R-:W-:Y:S05]  /*2380*/  WARPSYNC.ALL ;  /* 0x0000000000007948 */ /* 0x000fea0003800000 */
[----:B------:R-:W2:Y:S01]  /*2390*/  LDCU.64 UR6, c[0x0][0x390] ;  /* 0x00007200ff0677ac */ /* 0x000ea20008000a00 */
[----:B------:R-:W-:Y:S01]  /*23a0*/  VIADD R12, R0, 0x1 ;  /* 0x00000001000c7836 */ /* 0x000fe20000000000 */
[----:B------:R-:W-:-:S04]  /*23b0*/  MOV R7, 0x400 ;  /* 0x0000040000077802 */ /* 0x000fc80000000f00 */
[----:B------:R-:W-:Y:S02]  /*23c0*/  ISETP.GE.U32.AND P0, PT, R12, R3, PT ;  /* 0x000000030c00720c */ /* 0x000fe40003f06070 */
[----:B--2---:R-:W-:-:S04]  /*23d0*/  ISETP.GE.U32.AND P1, PT, R2, UR6, PT ;  /* 0x0000000602007c0c */ /* 0x004fc8000bf26070 */
[----:B------:R-:W-:Y:S02]  /*23e0*/  ISETP.GE.OR.EX P0, PT, RZ, UR7, P0, P1 ;  /* 0x00000007ff007c0c */ /* 0x000fe40008706710 */
[----:B0-----:R-:W-:-:S05]  /*23f0*/  LEA R7, R4, R7, 0x18 ;  /* 0x0000000704077211 */ /* 0x001fca00078ec0ff */
[----:B------:R-:W-:-:S05]  /*2400*/  IMAD R9, R0, 0x18, R7 ;  /* 0x0000001800097824 */ /* 0x000fca00078e0207 */
[----:B-----5:R0:W-:Y:S04]  /*2410*/  STS.64 [R9], R20 ;  /* 0x0000001409007388 */ /* 0x0201e80000000a00 */
[----:B------:R0:W-:Y:S04]  /*2420*/  STS.64 [R9+0x8], R18 ;  /* 0x0000081209007388 */ /* 0x0001e80000000a00 */
[----:B------:R0:W-:Y:S01]  /*2430*/  STS.64 [R9+0x10], R16 ;  /* 0x0000101009007388 */ /* 0x0001e20000000a00 */
[----:B------:R-:W-:Y:S06]  /*2440*/  BAR.SYNC.DEFER_BLOCKING 0x0 ;  /* 0x0000000000007b1d */ /* 0x000fec0000010000 */
[----:B------:R-:W-:Y:S05]  /*2450*/  @P0 BRA `(.L_x_73) ;  /* 0x0000001c00f00947 */ /* 0x000fea0003800000 */
[----:B------:R-:W-:Y:S01]  /*2460*/  IADD3 R6, PT, PT, R3, -0x2, -R0 ;  /* 0xfffffffe03067810 */ /* 0x000fe20007ffe800 */
[----:B------:R-:W-:Y:S01]  /*2470*/  BSSY B2, `(.L_x_74) ;  /* 0x0000123000027945 */ /* 0x000fe20003800000 */
[----:B------:R-:W-:Y:S02]  /*2480*/  LOP3.LUT R4, RZ, R0, RZ, 0x33, !PT ;  /* 0x00000000ff047212 */ /* 0x000fe400078e33ff */
[----:B------:R-:W-:-:S03]  /*2490*/  ISETP.GE.U32.AND P0, PT, R6, 0x3, PT ;  /* 0x000000030600780c */ /* 0x000fc60003f06070 */
[----:B------:R-:W-:-:S05]  /*24a0*/  IMAD.IADD R4, R4, 0x1, R3 ;  /* 0x0000000104047824 */ /* 0x000fca00078e0203 */
[----:B------:R-:W-:-:S05]  /*24b0*/  LOP3.LUT R15, R4, 0x3, RZ, 0xc0, !PT ;  /* 0x00000003040f7812 */ /* 0x000fca00078ec0ff */
[----:B------:R-:W-:Y:S05]  /*24c0*/  @!P0 BRA `(.L_x_75) ;  /* 0x0000001000748947 */ /* 0x000fea0003800000 */
[----:B------:R-:W-:Y:S01]  /*24d0*/  LOP3.LUT R6, R4, 0xfffffffc, RZ, 0xc0, !PT ;  /* 0xfffffffc04067812 */ /* 0x000fe200078ec0ff */
[----:B------:R-:W-:Y:S01]  /*24e0*/  BSSY B1, `(.L_x_76) ;  /* 0x000011a000017945 */ /* 0x000fe20003800000 */
[----:B------:R-:W-:Y:S02]  /*24f0*/  VIADD R14, R9, 0x38 ;  /* 0x00000038090e7836 */ /* 0x000fe40000000000 */
[----:B------:R-:W-:Y:S02]  /*2500*/  VIADD R12, R0, 0x2 ;  /* 0x00000002000c7836 */ /* 0x000fe40000000000 */
[----:B------:R-:W-:-:S07]  /*2510*/  IMAD.MOV R6, RZ, RZ, -R6 ;  /* 0x000000ffff067224 */ /* 0x000fce00078e0a06 */
.L_x_105:
[----:B------:R-:W-:Y:S05]  /*2520*/  YIELD ;  /* 0x0000000000007946 */ /* 0x000fea0003800000 */
[----:B------:R-:W2:Y:S01]  /*2530*/  LDCU.64 UR6, c[0x0][0x390] ;  /* 0x00007200ff0677ac */ /* 0x000ea20008000a00 */
[----:B------:R-:W-:Y:S01]  /*2540*/  VIADD R8, R2, 0x1 ;  /* 0x0000000102087836 */ /* 0x000fe20000000000 */
[----:B------:R-:W-:Y:S01]  /*2550*/  BSSY.RECONVERGENT B3, `(.L_x_77) ;  /* 0x0000043000037945 */ /* 0x000fe20003800200 */
[----:B------:R-:W-:-:S05]  /*2560*/  VIADD R6, R6, 0x4 ;  /* 0x0000000406067836 */ /* 0x000fca0000000000 */
[----:B------:R-:W-:Y:S02]  /*2570*/  ISETP.NE.AND P1, PT, R6, RZ, PT ;  /* 0x000000ff0600720c */ /* 0x000fe40003f25270 */
[----:B--2---:R-:W-:-:S04]  /*2580*/  ISETP.GE.U32.AND P0, PT, R8, UR6, PT ;  /* 0x0000000608007c0c */ /* 0x004fc8000bf06070 */
[----:B------:R-:W-:-:S13]  /*2590*/  ISETP.GE.AND.EX P0, PT, RZ, UR7, PT, P0 ;  /* 0x00000007ff007c0c */ /* 0x000fda000bf06300 */
[----:B------:R-:W-:Y:S05]  /*25a0*/  @P0 BRA `(.L_x_78) ;  /* 0x0000000000f40947 */ /* 0x000fea0003800000 */
[----:B------:R-:W2:Y:S01]  /*25b0*/  LDS.64 R22, [R14+-0x18] ;  /* 0xffffe8000e167984 */ /* 0x000ea20000000a00 */
[----:B------:R-:W-:Y:S03]  /*25c0*/  BSSY.RECONVERGENT B4, `(.L_x_79) ;  /* 0x000001c000047945 */ /* 0x000fe60003800200 */
[----:B------:R-:W3:Y:S04]  /*25d0*/  LDS.64 R10, [R14+-0x20] ;  /* 0xffffe0000e0a7984 */ /* 0x000ee80000000a00 */
[----:B0-----:R-:W0:Y:S01]  /*25e0*/  LDS.64 R8, [R14+-0x10] ;  /* 0xfffff0000e087984 */ /* 0x001e220000000a00 */
[----:B--2---:R-:W-:Y:S02]  /*25f0*/  DADD R22, R18, -R22 ;  /* 0x0000000012167229 */ /* 0x004fe40000000816 */
[----:B---3--:R-:W-:-:S06]  /*2600*/  DADD R10, R20, -R10 ;  /* 0x00000000140a7229 */ /* 0x008fcc000000080a */
[----:B------:R-:W-:Y:S02]  /*2610*/  DMUL R22, R22, R22 ;  /* 0x0000001616167228 */ /* 0x000fe40000000000 */
[----:B0-----:R-:W-:-:S06]  /*2620*/  DADD R8, R16, -R8 ;  /* 0x0000000010087229 */ /* 0x001fcc0000000808 */
        /* <DEDUP_REMOVED lines=21> */
.L_x_80:
[----:B------:R-:W-:Y:S05]  /*2780*/  BSYNC.RECONVERGENT B4 ;  /* 0x0000000000047941 */ /* 0x000fea0003800200 */
.L_x_79:
        /* <DEDUP_REMOVED lines=19> */
.L_x_82:
[----:B------:R-:W-:Y:S05]  /*28c0*/  BSYNC.RECONVERGENT B4 ;  /* 0x0000000000047941 */ /* 0x000fea0003800200 */
.L_x_81:
[----:B------:R-:W0:Y:S01]  /*28d0*/  S2UR UR6, SR_CgaCtaId ;  /* 0x00000000000679c3 */ /* 0x000e220000008800 */
[----:B------:R-:W2:Y:S01]  /*28e0*/  F2I.F64.TRUNC R8, R8 ;  /* 0x0000000800087311 */ /* 0x000ea2000030d100 */
[----:B------:R-:W-:Y:S02]  /*28f0*/  UMOV UR4, 0x400 ;  /* 0x0000040000047882 */ /* 0x000fe40000000000 */
[----:B------:R-:W-:-:S04]  /*2900*/  UIADD3 UR4, UPT, UPT, UR4, 0x300, URZ ;  /* 0x0000030004047890 */ /* 0x000fc8000fffe0ff */
[----:B0-----:R-:W-:-:S06]  /*2910*/  ULEA UR4, UR6, UR4, 0x18 ;  /* 0x0000000406047291 */ /* 0x001fcc000f8ec0ff */
[----:B--2---:R-:W-:-:S07]  /*2920*/  LEA R23, R8, UR4, 0x3 ;  /* 0x0000000408177c11 */ /* 0x004fce000f8e18ff */
.L_x_83:
[----:B------:R-:W0:Y:S02]  /*2930*/  LDS.64 R8, [R23] ;  /* 0x0000000017087984 */ /* 0x000e240000000a00 */
[----:B0-----:R-:W-:-:S05]  /*2940*/  IADD3 R10, P0, PT, R8, 0x1, RZ ;  /* 0x00000001080a7810 */ /* 0x001fca0007f1e0ff */
[----:B------:R-:W-:-:S07]  /*2950*/  IMAD.X R11, RZ, RZ, R9, P0 ;  /* 0x000000ffff0b7224 */ /* 0x000fce00000e0609 */
[----:B------:R-:W0:Y:S02]  /*2960*/  ATOMS.CAST.SPIN.64 P0, [R23], R8, R10 ;  /* 0x000000081700758d */ /* 0x000e24000180040a */
[----:B0-----:R-:W-:Y:S05]  /*2970*/  @!P0 BRA `(.L_x_83) ;  /* 0xfffffffc00ec8947 */ /* 0x001fea000383ffff */
.L_x_78:
[----:B------:R-:W-:Y:S05]  /*2980*/  BSYNC.RECONVERGENT B3 ;  /* 0x0000000000037941 */ /* 0x000fea0003800200 */
.L_x_77:
[----:B------:R-:W2:Y:S01]  /*2990*/  LDCU.64 UR6, c[0x0][0x390] ;  /* 0x00007200ff0677ac */ /* 0x000ea20008000a00 */
[----:B------:R-:W-:Y:S01]  /*29a0*/  VIADD R8, R2, 0x2 ;  /* 0x0000000202087836 */ /* 0x000fe20000000000 */
[----:B------:R-:W-:Y:S04]  /*29b0*/  BSSY.RECONVERGENT B3, `(.L_x_84) ;  /* 0x0000041000037945 */ /* 0x000fe80003800200 */
[----:B--2---:R-:W-:-:S04]  /*29c0*/  ISETP.GE.U32.AND P0, PT, R8, UR6, PT ;  /* 0x0000000608007c0c */ /* 0x004fc8000bf06070 */
[----:B------:R-:W-:-:S13]  /*29d0*/  ISETP.GE.AND.EX P0, PT, RZ, UR7, PT, P0 ;  /* 0x00000007ff007c0c */ /* 0x000fda000bf06300 */
[----:B------:R-:W-:Y:S05]  /*29e0*/  @P0 BRA `(.L_x_85) ;  /* 0x0000000000f40947 */ /* 0x000fea0003800000 */
[----:B------:R-:W2:Y:S01]  /*29f0*/  LDS.64 R22, [R14] ;  /* 0x000000000e167984 */ /* 0x000ea20000000a00 */
[----:B------:R-:W-:Y:S03]  /*2a00*/  BSSY.RECONVERGENT B4, `(.L_x_86) ;  /* 0x000001c000047945 */ /* 0x000fe60003800200 */
[----:B------:R-:W3:Y:S04]  /*2a10*/  LDS.64 R10, [R14+-0x8] ;  /* 0xfffff8000e0a7984 */ /* 0x000ee80000000a00 */
[----:B0-----:R-:W0:Y:S01]  /*2a20*/  LDS.64 R8, [R14+0x8] ;  /* 0x000008000e087984 */ /* 0x001e220000000a00 */
        /* <DEDUP_REMOVED lines=25> */
.L_x_87:
[----:B------:R-:W-:Y:S05]  /*2bc0*/  BSYNC.RECONVERGENT B4 ;  /* 0x0000000000047941 */ /* 0x000fea0003800200 */
.L_x_86:
[----:B------:R-:W0:Y:S01]  /*2bd0*/  LDCU UR4, c[0x0][0x39c] ;  /* 0x00007380ff0477ac */ /* 0x000e220008000800 */
[----:B------:R-:W2:Y:S01]  /*2be0*/  LDC.64 R8, c[0x0][0x398] ;  /* 0x0000e600ff087b82 */ /* 0x000ea20000000a00 */
[----:B------:R-:W-:Y:S01]  /*2bf0*/  MOV R10, 0x1 ;  /* 0x00000001000a7802 */ /* 0x000fe20000000f00 */
[----:B------:R-:W-:Y:S01]  /*2c00*/  BSSY.RECONVERGENT B4, `(.L_x_88) ;  /* 0x0000010000047945 */ /* 0x000fe20003800200 */
[----:B------:R-:W-:Y:S01]  /*2c10*/  FSETP.GEU.AND P2, PT, |R31|, 6.5827683646048100446e-37, PT ;  /* 0x036000001f00780b */ /* 0x000fe20003f4e200 */
        /* <DEDUP_REMOVED lines=14> */
.L_x_89:
[----:B------:R-:W-:Y:S05]  /*2d00*/  BSYNC.RECONVERGENT B4 ;  /* 0x0000000000047941 */ /* 0x000fea0003800200 */
.L_x_88:
[----:B------:R-:W0:Y:S01]  /*2d10*/  S2UR UR6, SR_CgaCtaId ;  /* 0x00000000000679c3 */ /* 0x000e220000008800 */
[----:B------:R-:W2:Y:S01]  /*2d20*/  F2I.F64.TRUNC R8, R8 ;  /* 0x0000000800087311 */ /* 0x000ea2000030d100 */
[----:B------:R-:W-:Y:S02]  /*2d30*/  UMOV UR4, 0x400 ;  /* 0x0000040000047882 */ /* 0x000fe40000000000 */
[----:B------:R-:W-:-:S04]  /*2d40*/  UIADD3 UR4, UPT, UPT, UR4, 0x300, URZ ;  /* 0x0000030004047890 */ /* 0x000fc8000fffe0ff */
[----:B0-----:R-:W-:-:S06]  /*2d50*/  ULEA UR4, UR6, UR4, 0x18 ;  /* 0x0000000406047291 */ /* 0x001fcc000f8ec0ff */
[----:B--2---:R-:W-:-:S07]  /*2d60*/  LEA R23, R8, UR4, 0x3 ;  /* 0x0000000408177c11 */ /* 0x004fce000f8e18ff */
.L_x_90:
[----:B------:R-:W0:Y:S02]  /*2d70*/  LDS.64 R8, [R23] ;  /* 0x0000000017087984 */ /* 0x000e240000000a00 */
[----:B0-----:R-:W-:-:S05]  /*2d80*/  IADD3 R10, P0, PT, R8, 0x1, RZ ;  /* 0x00000001080a7810 */ /* 0x001fca0007f1e0ff */
[----:B------:R-:W-:-:S07]  /*2d90*/  IMAD.X R11, RZ, RZ, R9, P0 ;  /* 0x000000ffff0b7224 */ /* 0x000fce00000e0609 */
[----:B------:R-:W0:Y:S02]  /*2da0*/  ATOMS.CAST.SPIN.64 P0, [R23], R8, R10 ;  /* 0x000000081700758d */ /* 0x000e24000180040a */
[----:B0-----:R-:W-:Y:S05]  /*2db0*/  @!P0 BRA `(.L_x_90) ;  /* 0xfffffffc00ec8947 */ /* 0x001fea000383ffff */
.L_x_85:
[----:B------:R-:W-:Y:S05]  /*2dc0*/  BSYNC.RECONVERGENT B3 ;  /* 0x0000000000037941 */ /* 0x000fea0003800200 */
.L_x_84:
[----:B------:R-:W2:Y:S01]  /*2dd0*/  LDCU.64 UR6, c[0x0][0x390] ;  /* 0x00007200ff0677ac */ /* 0x000ea20008000a00 */
[----:B------:R-:W-:Y:S01]  /*2de0*/  VIADD R8, R2, 0x3 ;  /* 0x0000000302087836 */ /* 0x000fe20000000000 */
[----:B------:R-:W-:Y:S04]  /*2df0*/  BSSY.RECONVERGENT B3, `(.L_x_91) ;  /* 0x0000041000037945 */ /* 0x000fe80003800200 */
[----:B--2---:R-:W-:-:S04]  /*2e00*/  ISETP.GE.U32.AND P0, PT, R8, UR6, PT ;  /* 0x0000000608007c0c */ /* 0x004fc8000bf06070 */
[----:B------:R-:W-:-:S13]  /*2e10*/  ISETP.GE.AND.EX P0, PT, RZ, UR7, PT, P0 ;  /* 0x00000007ff007c0c */ /* 0x000fda000bf06300 */
[----:B------:R-:W-:Y:S05]  /*2e20*/  @P0 BRA `(.L_x_92) ;  /* 0x0000000000f40947 */ /* 0x000fea0003800000 */
[----:B------:R-:W2:Y:S01]  /*2e30*/  LDS.64 R22, [R14+0x18] ;  /* 0x000018000e167984 */ /* 0x000ea20000000a00 */
[----:B------:R-:W-:Y:S03]  /*2e40*/  BSSY.RECONVERGENT B4, `(.L_x_93) ;  /* 0x000001c000047945 */ /* 0x000fe60003800200 */
[----:B------:R-:W3:Y:S04]  /*2e50*/  LDS.64 R10, [R14+0x10] ;  /* 0x000010000e0a7984 */ /* 0x000ee80000000a00 */
        /* <DEDUP_REMOVED lines=26> */
.L_x_94:
[----:B------:R-:W-:Y:S05]  /*3000*/  BSYNC.RECONVERGENT B4 ;  /* 0x0000000000047941 */ /* 0x000fea0003800200 */
.L_x_93:
        /* <DEDUP_REMOVED lines=19> */
.L_x_96:
[----:B------:R-:W-:Y:S05]  /*3140*/  BSYNC.RECONVERGENT B4 ;  /* 0x0000000000047941 */ /* 0x000fea0003800200 */
.L_x_95:
[----:B------:R-:W0:Y:S01]  /*3150*/  S2UR UR6, SR_CgaCtaId ;  /* 0x00000000000679c3 */ /* 0x000e220000008800 */
[----:B------:R-:W2:Y:S01]  /*3160*/  F2I.F64.TRUNC R8, R8 ;  /* 0x0000000800087311 */ /* 0x000ea2000030d100 */
[----:B------:R-:W-:Y:S02]  /*3170*/  UMOV UR4, 0x400 ;  /* 0x0000040000047882 */ /* 0x000fe40000000000 */
[----:B------:R-:W-:-:S04]  /*3180*/  UIADD3 UR4, UPT, UPT, UR4, 0x300, URZ ;  /* 0x0000030004047890 */ /* 0x000fc8000fffe0ff */
[----:B0-----:R-:W-:-:S06]  /*3190*/  ULEA UR4, UR6, UR4, 0x18 ;  /* 0x0000000406047291 */ /* 0x001fcc000f8ec0ff */
[----:B--2---:R-:W-:-:S07]  /*31a0*/  LEA R23, R8, UR4, 0x3 ;  /* 0x0000000408177c11 */ /* 0x004fce000f8e18ff */
.L_x_97:
[----:B------:R-:W0:Y:S02]  /*31b0*/  LDS.64 R8, [R23] ;  /* 0x0000000017087984 */ /* 0x000e240000000a00 */
[----:B0-----:R-:W-:-:S05]  /*31c0*/  IADD3 R10, P0, PT, R8, 0x1, RZ ;  /* 0x00000001080a7810 */ /* 0x001fca0007f1e0ff */
[----:B------:R-:W-:-:S07]  /*31d0*/  IMAD.X R11, RZ, RZ, R9, P0 ;  /* 0x000000ffff0b7224 */ /* 0x000fce00000e0609 */
[----:B------:R-:W0:Y:S02]  /*31e0*/  ATOMS.CAST.SPIN.64 P0, [R23], R8, R10 ;  /* 0x000000081700758d */ /* 0x000e24000180040a */
[----:B0-----:R-:W-:Y:S05]  /*31f0*/  @!P0 BRA `(.L_x_97) ;  /* 0xfffffffc00ec8947 */ /* 0x001fea000383ffff */
.L_x_92:
[----:B------:R-:W-:Y:S05]  /*3200*/  BSYNC.RECONVERGENT B3 ;  /* 0x0000000000037941 */ /* 0x000fea0003800200 */
.L_x_91:
        /* <DEDUP_REMOVED lines=35> */
.L_x_101:
[----:B------:R-:W-:Y:S05]  /*3440*/  BSYNC.RECONVERGENT B4 ;  /* 0x0000000000047941 */ /* 0x000fea0003800200 */
.L_x_100:
        /* <DEDUP_REMOVED lines=19> */
.L_x_103:
[----:B------:R-:W-:Y:S05]  /*3580*/  BSYNC.RECONVERGENT B4 ;  /* 0x0000000000047941 */ /* 0x000fea0003800200 */
.L_x_102:
[----:B------:R-:W0:Y:S01]  /*3590*/  S2UR UR6, SR_CgaCtaId ;  /* 0x00000000000679c3 */ /* 0x000e220000008800 */
[----:B------:R-:W2:Y:S01]  /*35a0*/  F2I.F64.TRUNC R8, R8 ;  /* 0x0000000800087311 */ /* 0x000ea2000030d100 */
[----:B------:R-:W-:Y:S02]  /*35b0*/  UMOV UR4, 0x400 ;  /* 0x0000040000047882 */ /* 0x000fe40000000000 */
[----:B------:R-:W-:-:S04]  /*35c0*/  UIADD3 UR4, UPT, UPT, UR4, 0x300, URZ ;  /* 0x0000030004047890 */ /* 0x000fc8000fffe0ff */
[----:B0-----:R-:W-:-:S06]  /*35d0*/  ULEA UR4, UR6, UR4, 0x18 ;  /* 0x0000000406047291 */ /* 0x001fcc000f8ec0ff */
[----:B--2---:R-:W-:-:S07]  /*35e0*/  LEA R23, R8, UR4, 0x3 ;  /* 0x0000000408177c11 */ /* 0x004fce000f8e18ff */
.L_x_104:
[----:B------:R-:W0:Y:S02]  /*35f0*/  LDS.64 R8, [R23] ;  /* 0x0000000017087984 */ /* 0x000e240000000a00 */
[----:B0-----:R-:W-:-:S05]  /*3600*/  IADD3 R10, P0, PT, R8, 0x1, RZ ;  /* 0x00000001080a7810 */ /* 0x001fca0007f1e0ff */
[----:B------:R-:W-:-:S07]  /*3610*/  IMAD.X R11, RZ, RZ, R9, P0 ;  /* 0x000000ffff0b7224 */ /* 0x000fce00000e0609 */
[----:B------:R-:W0:Y:S02]  /*3620*/  ATOMS.CAST.SPIN.64 P0, [R23], R8, R10 ;  /* 0x000000081700758d */ /* 0x000e24000180040a */
[----:B0-----:R-:W-:Y:S05]  /*3630*/  @!P0 BRA `(.L_x_104) ;  /* 0xfffffffc00ec8947 */ /* 0x001fea000383ffff */
.L_x_99:
[----:B------:R-:W-:Y:S05]  /*3640*/  BSYNC.RECONVERGENT B3 ;  /* 0x0000000000037941 */ /* 0x000fea0003800200 */
.L_x_98:
[----:B------:R-:W-:Y:S02]  /*3650*/  VIADD R12, R12, 0x4 ;  /* 0x000000040c0c7836 */ /* 0x000fe40000000000 */
[----:B------:R-:W-:Y:S01]  /*3660*/  VIADD R14, R14, 0x60 ;  /* 0x000000600e0e7836 */ /* 0x000fe20000000000 */
[----:B------:R-:W-:Y:S06]  /*3670*/  @P1 BRA `(.L_x_105) ;  /* 0xffffffec00a81947 */ /* 0x000fec000383ffff */
[----:B------:R-:W-:Y:S05]  /*3680*/  BSYNC B1 ;  /* 0x0000000000017941 */ /* 0x000fea0003800000 */
.L_x_76:
[----:B------:R-:W-:-:S07]  /*3690*/  VIADD R12, R12, 0xffffffff ;  /* 0xffffffff0c0c7836 */ /* 0x000fce0000000000 */
.L_x_75:
[----:B------:R-:W-:Y:S05]  /*36a0*/  BSYNC B2 ;  /* 0x0000000000027941 */ /* 0x000fea0003800000 */
.L_x_74:
[----:B------:R-:W-:-:S13]  /*36b0*/  ISETP.NE.AND P0, PT, R15, RZ, PT ;  /* 0x000000ff0f00720c */ /* 0x000fda0003f05270 */
[----:B------:R-:W-:Y:S05]  /*36c0*/  @!P0 BRA `(.L_x_73) ;  /* 0x0000000c00548947 */ /* 0x000fea0003800000 */
[----:B------:R-:W-:Y:S01]  /*36d0*/  ISETP.NE.AND P0, PT, R15, 0x1, PT ;  /* 0x000000010f00780c */ /* 0x000fe20003f05270 */
[----:B------:R-:W-:-:S12]  /*36e0*/  BSSY.RECONVERGENT B1, `(.L_x_106) ;  /* 0x000008c000017945 */ /* 0x000fd80003800200 */
[----:B------:R-:W-:Y:S05]  /*36f0*/  @!P0 BRA `(.L_x_107) ;  /* 0x0000000800288947 */ /* 0x000fea0003800000 */
[----:B------:R-:W2:Y:S01]  /*3700*/  LDCU.64 UR6, c[0x0][0x390] ;  /* 0x00007200ff0677ac */ /* 0x000ea20008000a00 */
[----:B------:R-:W-:Y:S01]  /*3710*/  IMAD.IADD R6, R13, 0x1, R12 ;  /* 0x000000010d067824 */ /* 0x000fe200078e020c */
[----:B------:R-:W-:Y:S01]  /*3720*/  BSSY.RECONVERGENT B2, `(.L_x_108) ;  /* 0x0000042000027945 */ /* 0x000fe20003800200 */
[----:B------:R-:W-:-:S03]  /*3730*/  IMAD R2, R12, 0x18, R7 ;  /* 0x000000180c027824 */ /* 0x000fc600078e0207 */
[----:B--2---:R-:W-:-:S04]  /*3740*/  ISETP.GE.U32.AND P0, PT, R6, UR6, PT ;  /* 0x0000000606007c0c */ /* 0x004fc8000bf06070 */
[----:B------:R-:W-:-:S13]  /*3750*/  ISETP.GE.AND.EX P0, PT, RZ, UR7, PT, P0 ;  /* 0x00000007ff007c0c */ /* 0x000fda000bf06300 */
[----:B------:R-:W-:Y:S05]  /*3760*/  @P0 BRA `(.L_x_109) ;  /* 0x0000000000f40947 */ /* 0x000fea0003800000 */
[----:B------:R-:W2:Y:S01]  /*3770*/  LDS.64 R10, [R2+0x8] ;  /* 0x00000800020a7984 */ /* 0x000ea20000000a00 */
[----:B------:R-:W-:Y:S03]  /*3780*/  BSSY.RECONVERGENT B3, `(.L_x_110) ;  /* 0x000001c000037945 */ /* 0x000fe60003800200 */
[----:B0-----:R-:W0:Y:S04]  /*3790*/  LDS.64 R8, [R2] ;  /* 0x0000000002087984 */ /* 0x001e280000000a00 */
[----:B------:R-:W3:Y:S01]  /*37a0*/  LDS.64 R14, [R2+0x10] ;  /* 0x00001000020e7984 */ /* 0x000ee20000000a00 */
[----:B--2---:R-:W-:Y:S02]  /*37b0*/  DADD R10, R18, -R10 ;  /* 0x00000000120a7229 */ /* 0x004fe4000000080a */
[----:B0-----:R-:W-:-:S06]  /*37c0*/  DADD R8, R20, -R8 ;  /* 0x0000000014087229 */ /* 0x001fcc0000000808 */
[----:B------:R-:W-:Y:S02]  /*37d0*/  DMUL R10, R10, R10 ;  /* 0x0000000a0a0a7228 */ /* 0x000fe40000000000 */
[----:B---3--:R-:W-:-:S06]  /*37e0*/  DADD R14, R16, -R14 ;  /* 0x00000000100e7229 */ /* 0x008fcc000000080e */
        /* <DEDUP_REMOVED lines=21> */
.L_x_111:
[----:B------:R-:W-:Y:S05]  /*3940*/  BSYNC.RECONVERGENT B3 ;  /* 0x0000000000037941 */ /* 0x000fea0003800200 */
.L_x_110:
        /* <DEDUP_REMOVED lines=19> */
.L_x_113:
[----:B------:R-:W-:Y:S05]  /*3a80*/  BSYNC.RECONVERGENT B3 ;  /* 0x0000000000037941 */ /* 0x000fea0003800200 */
.L_x_112:
[----:B------:R-:W0:Y:S01]  /*3a90*/  S2UR UR6, SR_CgaCtaId ;  /* 0x00000000000679c3 */ /* 0x000e220000008800 */
[----:B------:R-:W2:Y:S01]  /*3aa0*/  F2I.F64.TRUNC R8, R8 ;  /* 0x0000000800087311 */ /* 0x000ea2000030d100 */
[----:B------:R-:W-:Y:S02]  /*3ab0*/  UMOV UR4, 0x400 ;  /* 0x0000040000047882 */ /* 0x000fe40000000000 */
[----:B------:R-:W-:-:S04]  /*3ac0*/  UIADD3 UR4, UPT, UPT, UR4, 0x300, URZ ;  /* 0x0000030004047890 */ /* 0x000fc8000fffe0ff */
[----:B0-----:R-:W-:-:S06]  /*3ad0*/  ULEA UR4, UR6, UR4, 0x18 ;  /* 0x0000000406047291 */ /* 0x001fcc000f8ec0ff */
[----:B--2---:R-:W-:-:S07]  /*3ae0*/  LEA R15, R8, UR4, 0x3 ;  /* 0x00000004080f7c11 */ /* 0x004fce000f8e18ff */
.L_x_114:
[----:B------:R-:W0:Y:S02]  /*3af0*/  LDS.64 R8, [R15] ;  /* 0x000000000f087984 */ /* 0x000e240000000a00 */
[----:B0-----:R-:W-:-:S05]  /*3b00*/  IADD3 R10, P0, PT, R8, 0x1, RZ ;  /* 0x00000001080a7810 */ /* 0x001fca0007f1e0ff */
[----:B------:R-:W-:-:S07]  /*3b10*/  IMAD.X R11, RZ, RZ, R9, P0 ;  /* 0x000000ffff0b7224 */ /* 0x000fce00000e0609 */
[----:B------:R-:W0:Y:S02]  /*3b20*/  ATOMS.CAST.SPIN.64 P0, [R15], R8, R10 ;  /* 0x000000080f00758d */ /* 0x000e24000180040a */
[----:B0-----:R-:W-:Y:S05]  /*3b30*/  @!P0 BRA `(.L_x_114) ;  /* 0xfffffffc00ec8947 */ /* 0x001fea000383ffff */
.L_x_109:
[----:B------:R-:W-:Y:S05]  /*3b40*/  BSYNC.RECONVERGENT B2 ;  /* 0x0000000000027941 */ /* 0x000fea0003800200 */
.L_x_108:
        /* <DEDUP_REMOVED lines=8> */
[----:B0-----:R-:W0:Y:S04]  /*3bd0*/  LDS.64 R8, [R2+0x18] ;  /* 0x0000180002087984 */ /* 0x001e280000000a00 */
        /* <DEDUP_REMOVED lines=26> */
.L_x_118:
[----:B------:R-:W-:Y:S05]  /*3d80*/  BSYNC.RECONVERGENT B3 ;  /* 0x0000000000037941 */ /* 0x000fea0003800200 */
.L_x_117:
        /* <DEDUP_REMOVED lines=19> */
.L_x_120:
[----:B------:R-:W-:Y:S05]  /*3ec0*/  BSYNC.RECONVERGENT B3 ;  /* 0x0000000000037941 */ /* 0x000fea0003800200 */
.L_x_119:
[----:B------:R-:W0:Y:S01]  /*3ed0*/  S2UR UR6, SR_CgaCtaId ;  /* 0x00000000000679c3 */ /* 0x000e220000008800 */
[----:B------:R-:W2:Y:S01]  /*3ee0*/  F2I.F64.TRUNC R8, R8 ;  /* 0x0000000800087311 */ /* 0x000ea2000030d100 */
[----:B------:R-:W-:Y:S02]  /*3ef0*/  UMOV UR4, 0x400 ;  /* 0x0000040000047882 */ /* 0x000fe40000000000 */
[----:B------:R-:W-:-:S04]  /*3f00*/  UIADD3 UR4, UPT, UPT, UR4, 0x300, URZ ;  /* 0x0000030004047890 */ /* 0x000fc8000fffe0ff */
[----:B0-----:R-:W-:-:S06]  /*3f10*/  ULEA UR4, UR6, UR4, 0x18 ;  /* 0x0000000406047291 */ /* 0x001fcc000f8ec0ff */
[----:B--2---:R-:W-:-:S07]  /*3f20*/  LEA R15, R8, UR4, 0x3 ;  /* 0x00000004080f7c11 */ /* 0x004fce000f8e18ff */
.L_x_121:
[----:B------:R-:W0:Y:S02]  /*3f30*/  LDS.64 R8, [R15] ;  /* 0x000000000f087984 */ /* 0x000e240000000a00 */
[----:B0-----:R-:W-:-:S05]  /*3f40*/  IADD3 R10, P0, PT, R8, 0x1, RZ ;  /* 0x00000001080a7810 */ /* 0x001fca0007f1e0ff */
[----:B------:R-:W-:-:S07]  /*3f50*/  IMAD.X R11, RZ, RZ, R9, P0 ;  /* 0x000000ffff0b7224 */ /* 0x000fce00000e0609 */
[----:B------:R-:W0:Y:S02]  /*3f60*/  ATOMS.CAST.SPIN.64 P0, [R15], R8, R10 ;  /* 0x000000080f00758d */ /* 0x000e24000180040a */
[----:B0-----:R-:W-:Y:S05]  /*3f70*/  @!P0 BRA `(.L_x_121) ;  /* 0xfffffffc00ec8947 */ /* 0x001fea000383ffff */
.L_x_116:
[----:B------:R-:W-:Y:S05]  /*3f80*/  BSYNC.RECONVERGENT B2 ;  /* 0x0000000000027941 */ /* 0x000fea0003800200 */
.L_x_115:
[----:B------:R-:W-:-:S07]  /*3f90*/  VIADD R12, R12, 0x2 ;  /* 0x000000020c0c7836 */ /* 0x000fce0000000000 */
.L_x_107:
[----:B------:R-:W-:Y:S05]  /*3fa0*/  BSYNC.RECONVERGENT B1 ;  /* 0x0000000000017941 */ /* 0x000fea0003800200 */
.L_x_106:
[----:B------:R-:W2:Y:S01]  /*3fb0*/  LDCU.64 UR6, c[0x0][0x390] ;  /* 0x00007200ff0677ac */ /* 0x000ea20008000a00 */
[----:B------:R-:W-:Y:S01]  /*3fc0*/  IMAD.IADD R13, R13, 0x1, R12 ;  /* 0x000000010d0d7824 */ /* 0x000fe200078e020c */
[----:B------:R-:W-:-:S04]  /*3fd0*/  LOP3.LUT R4, R4, 0x1, RZ, 0xc0, !PT ;  /* 0x0000000104047812 */ /* 0x000fc800078ec0ff */
[----:B--2---:R-:W-:-:S04]  /*3fe0*/  ISETP.GE.U32.AND P0, PT, R13, UR6, PT ;  /* 0x000000060d007c0c */ /* 0x004fc8000bf06070 */
[----:B------:R-:W-:-:S04]  /*3ff0*/  ISETP.GE.AND.EX P0, PT, RZ, UR7, PT, P0 ;  /* 0x00000007ff007c0c */ /* 0x000fc8000bf06300 */
[----:B------:R-:W-:-:S13]  /*4000*/  ISETP.NE.U32.OR P0, PT, R4, 0x1, P0 ;  /* 0x000000010400780c */ /* 0x000fda0000705470 */
[----:B------:R-:W-:Y:S05]  /*4010*/  @P0 BRA `(.L_x_73) ;  /* 0x0000000400000947 */ /* 0x000fea0003800000 */
[----:B------:R-:W-:Y:S01]  /*4020*/  IMAD R12, R12, 0x18, R7 ;  /* 0x000000180c0c7824 */ /* 0x000fe200078e0207 */
[----:B------:R-:W-:Y:S04]  /*4030*/  BSSY.RECONVERGENT B1, `(.L_x_122) ;  /* 0x000001d000017945 */ /* 0x000fe80003800200 */
[----:B0-----:R-:W0:Y:S04]  /*4040*/  LDS.64 R8, [R12+0x8] ;  /* 0x000008000c087984 */ /* 0x001e280000000a00 */
[----:B------:R-:W2:Y:S04]  /*4050*/  LDS.64 R6, [R12] ;  /* 0x000000000c067984 */ /* 0x000ea80000000a00 */
[----:B------:R-:W3:Y:S01]  /*4060*/  LDS.64 R10, [R12+0x10] ;  /* 0x000010000c0a7984 */ /* 0x000ee20000000a00 */
[----:B0-----:R-:W-:-:S02]  /*4070*/  DADD R8, R18, -R8 ;  /* 0x0000000012087229 */ /* 0x001fc40000000808 */
[----:B--2---:R-:W-:-:S06]  /*4080*/  DADD R6, R20, -R6 ;  /* 0x0000000014067229 */ /* 0x004fcc0000000806 */
        /* <DEDUP_REMOVED lines=20> */
[----:B------:R-:W-:Y:S02]  /*41d0*/  MOV R9, R29 ;  /* 0x0000001d00097202 */ /* 0x000fe40000000f00 */
[----:B------:R-:W-:-:S07]  /*41e0*/  MOV R10, 0x4200 ;  /* 0x00004200000a7802 */ /* 0x000fce0000000f00 */
[----:B-1----:R-:W-:Y:S05]  /*41f0*/  CALL.REL.NOINC `($__internal_3_$__cuda_sm20_dsqrt_rn_f64_mediumpath_v1) ;  /* 0x0000000800507944 */ /* 0x002fea0003c00000 */
.L_x_123:
[----:B------:R-:W-:Y:S05]  /*4200*/  BSYNC.RECONVERGENT B1 ;  /* 0x0000000000017941 */ /* 0x000fea0003800200 */
.L_x_122:
        /* <DEDUP_REMOVED lines=19> */
[----:B------:R-:W-:Y:S02]  /*4340*/  IMAD.MOV.U32 R6, RZ, RZ, R8 ;  /* 0x000000ffff067224 */ /* 0x000fe400078e0008 */
[----:B------:R-:W-:-:S07]  /*4350*/  IMAD.MOV.U32 R7, RZ, RZ, R9 ;  /* 0x000000ffff077224 */ /* 0x000fce00078e0009 */
.L_x_125:
[----:B------:R-:W-:Y:S05]  /*4360*/  BSYNC.RECONVERGENT B1 ;  /* 0x0000000000017941 */ /* 0x000fea0003800200 */
.L_x_124:
[----:B------:R-:W0:Y:S01]  /*4370*/  S2UR UR6, SR_CgaCtaId ;  /* 0x00000000000679c3 */ /* 0x000e220000008800 */
[----:B------:R-:W2:Y:S01]  /*4380*/  F2I.F64.TRUNC R6, R6 ;  /* 0x0000000600067311 */ /* 0x000ea2000030d100 */
[----:B------:R-:W-:Y:S02]  /*4390*/  UMOV UR4, 0x400 ;  /* 0x0000040000047882 */ /* 0x000fe40000000000 */
[----:B------:R-:W-:-:S04]  /*43a0*/  UIADD3 UR4, UPT, UPT, UR4, 0x300, URZ ;  /* 0x0000030004047890 */ /* 0x000fc8000fffe0ff */
[----:B0-----:R-:W-:-:S06]  /*43b0*/  ULEA UR4, UR6, UR4, 0x18 ;  /* 0x0000000406047291 */ /* 0x001fcc000f8ec0ff */
[----:B--2---:R-:W-:-:S07]  /*43c0*/  LEA R9, R6, UR4, 0x3 ;  /* 0x0000000406097c11 */ /* 0x004fce000f8e18ff */
.L_x_126:
[----:B-1----:R-:W0:Y:S02]  /*43d0*/  LDS.64 R4, [R9] ;  /* 0x0000000009047984 */ /* 0x002e240000000a00 */
[----:B0-----:R-:W-:-:S05]  /*43e0*/  IADD3 R6, P0, PT, R4, 0x1, RZ ;  /* 0x0000000104067810 */ /* 0x001fca0007f1e0ff */
[----:B------:R-:W-:-:S07]  /*43f0*/  IMAD.X R7, RZ, RZ, R5, P0 ;  /* 0x000000ffff077224 */ /* 0x000fce00000e0605 */
[----:B------:R-:W0:Y:S02]  /*4400*/  ATOMS.CAST.SPIN.64 P0, [R9], R4, R6 ;  /* 0x000000040900758d */ /* 0x000e240001800406 */
[----:B0-----:R-:W-:Y:S05]  /*4410*/  @!P0 BRA `(.L_x_126) ;  /* 0xfffffffc00ec8947 */ /* 0x001fea000383ffff */
.L_x_73:
[----:B------:R-:W2:Y:S01]  /*4420*/  LDC R11, c[0x0][0x3a8] ;  /* 0x0000ea00ff0b7b82 */ /* 0x000ea20000000800 */
[----:B------:R-:W-:Y:S07]  /*4430*/  WARPSYNC.ALL ;  /* 0x0000000000007948 */ /* 0x000fee0003800000 */
[----:B------:R-:W-:Y:S01]  /*4440*/  BAR.SYNC.DEFER_BLOCKING 0x0 ;  /* 0x0000000000007b1d */ /* 0x000fe20000010000 */
[----:B--2---:R-:W-:-:S13]  /*4450*/  ISETP.GE.AND P0, PT, R0, R11, PT ;  /* 0x0000000b0000720c */ /* 0x004fda0003f06270 */
[----:B------:R-:W-:Y:S05]  /*4460*/  @P0 EXIT ;  /* 0x000000000000094d */ /* 0x000fea0003800000 */
[----:B------:R-:W2:Y:S01]  /*4470*/  S2UR UR5, SR_CgaCtaId ;  /* 0x00000000000579c3 */ /* 0x000ea20000008800 */
[----:B------:R-:W-:Y:S02]  /*4480*/  UMOV UR4, 0x400 ;  /* 0x0000040000047882 */ /* 0x000fe40000000000 */
[----:B------:R-:W-:-:S05]  /*4490*/  UIADD3 UR4, UPT, UPT, UR4, 0x300, URZ ;  /* 0x0000030004047890 */ /* 0x000fca000fffe0ff */
[----:B0-----:R-:W0:Y:S01]  /*44a0*/  LDC.64 R8, c[0x0][0x388] ;  /* 0x0000e200ff087b82 */ /* 0x001e220000000a00 */
[----:B--2---:R-:W-:-:S12]  /*44b0*/  ULEA UR4, UR5, UR4, 0x18 ;  /* 0x0000000405047291 */ /* 0x004fd8000f8ec0ff */
.L_x_127:
[C---:B--2---:R-:W-:Y:S01]  /*44c0*/  LEA R6, R0.reuse, UR4, 0x3 ;  /* 0x0000000400067c11 */ /* 0x044fe2000f8e18ff */
[----:B01----:R-:W-:-:S05]  /*44d0*/  IMAD.WIDE R4, R0, 0x8, R8 ;  /* 0x0000000800047825 */ /* 0x003fca00078e0208 */
[----:B------:R-:W0:Y:S01]  /*44e0*/  LDS.64 R6, [R6] ;  /* 0x0000000006067984 */ /* 0x000e220000000a00 */
[----:B------:R-:W-:-:S05]  /*44f0*/  IMAD.IADD R0, R3, 0x1, R0 ;  /* 0x0000000103007824 */ /* 0x000fca00078e0200 */
[----:B------:R-:W-:Y:S01]  /*4500*/  ISETP.GE.AND P0, PT, R0, R11, PT ;  /* 0x0000000b0000720c */ /* 0x000fe20003f06270 */
[----:B0-----:R2:W-:-:S12]  /*4510*/  REDG.E.ADD.64.STRONG.GPU desc[UR10][R4.64], R6 ;  /* 0x000000060400798e */ /* 0x0015d8000c12e50a */
[----:B------:R-:W-:Y:S05]  /*4520*/  @!P0 BRA `(.L_x_127) ;  /* 0xfffffffc00e48947 */ /* 0x000fea000383ffff */
[----:B------:R-:W-:Y:S05]  /*4530*/  EXIT ;  /* 0x000000000000794d */ /* 0x000fea0003800000 */
        .weak           $__internal_2_$__cuda_sm20_div_rn_f64_full
        .type           $__internal_2_$__cuda_sm20_div_rn_f64_full,@function
        .size           $__internal_2_$__cuda_sm20_div_rn_f64_full,($__internal_3_$__cuda_sm20_dsqrt_rn_f64_mediumpath_v1 - $__internal_2_$__cuda_sm20_div_rn_f64_full)
$__internal_2_$__cuda_sm20_div_rn_f64_full:
[----:B------:R-:W-:Y:S01]  /*4540*/  IMAD.MOV.U32 R33, RZ, RZ, R31 ;  /* 0x000000ffff217224 */ /* 0x000fe200078e001f */
[C---:B------:R-:W-:Y:S01]  /*4550*/  FSETP.GEU.AND P0, PT, |R5|.reuse, 1.469367938527859385e-39, PT ;  /* 0x001000000500780b */ /* 0x040fe20003f0e200 */
[----:B------:R-:W-:Y:S01]  /*4560*/  IMAD.MOV.U32 R32, RZ, RZ, R30 ;  /* 0x000000ffff207224 */ /* 0x000fe200078e001e */
[----:B------:R-:W-:Y:S01]  /*4570*/  LOP3.LUT R8, R5, 0x800fffff, RZ, 0xc0, !PT ;  /* 0x800fffff05087812 */ /* 0x000fe200078ec0ff */
[----:B------:R-:W-:Y:S01]  /*4580*/  IMAD.U32 R30, RZ, RZ, UR9 ;  /* 0x00000009ff1e7e24 */ /* 0x000fe2000f8e00ff */
[C---:B------:R-:W-:Y:S01]  /*4590*/  FSETP.GEU.AND P3, PT, |R33|.reuse, 1.469367938527859385e-39, PT ;  /* 0x001000002100780b */ /* 0x040fe20003f6e200 */
[----:B------:R-:W-:Y:S01]  /*45a0*/  IMAD.MOV.U32 R31, RZ, RZ, R5 ;  /* 0x000000ffff1f7224 */ /* 0x000fe200078e0005 */
[----:B------:R-:W-:Y:S01]  /*45b0*/  LOP3.LUT R23, R8, 0x3ff00000, RZ, 0xfc, !PT ;  /* 0x3ff0000008177812 */ /* 0x000fe200078efcff */
[----:B------:R-:W-:Y:S01]  /*45c0*/  IMAD.U32 R22, RZ, RZ, UR9 ;  /* 0x00000009ff167e24 */ /* 0x000fe2000f8e00ff */
[----:B------:R-:W-:Y:S01]  /*45d0*/  LOP3.LUT R25, R33, 0x7ff00000, RZ, 0xc0, !PT ;  /* 0x7ff0000021197812 */ /* 0x000fe200078ec0ff */
[----:B------:R-:W-:Y:S01]  /*45e0*/  IMAD.MOV.U32 R26, RZ, RZ, 0x1ca00000 ;  /* 0x1ca00000ff1a7424 */ /* 0x000fe200078e00ff */
[----:B------:R-:W-:Y:S01]  /*45f0*/  LOP3.LUT R28, R5, 0x7ff00000, RZ, 0xc0, !PT ;  /* 0x7ff00000051c7812 */ /* 0x000fe200078ec0ff */
[----:B------:R-:W-:Y:S01]  /*4600*/  IMAD.MOV.U32 R34, RZ, RZ, 0x1 ;  /* 0x00000001ff227424 */ /* 0x000fe200078e00ff */
[----:B------:R-:W-:Y:S01]  /*4610*/  BSSY.RECONVERGENT B0, `(.L_x_128) ;  /* 0x000004e000007945 */ /* 0x000fe20003800200 */
[----:B------:R-:W-:Y:S01]  /*4620*/  @!P0 DMUL R22, R30, 8.98846567431157953865e+307 ;  /* 0x7fe000001e168828 */ /* 0x000fe20000000000 */
[----:B------:R-:W-:Y:S01]  /*4630*/  ISETP.GE.U32.AND P2, PT, R25, R28, PT ;  /* 0x0000001c1900720c */ /* 0x000fe20003f46070 */
[----:B------:R-:W-:-:S02]  /*4640*/  IMAD.MOV.U32 R27, RZ, RZ, R25 ;  /* 0x000000ffff1b7224 */ /* 0x000fc400078e0019 */
[----:B------:R-:W-:Y:S01]  /*4650*/  @!P3 LOP3.LUT R8, R31, 0x7ff00000, RZ, 0xc0, !PT ;  /* 0x7ff000001f08b812 */ /* 0x000fe200078ec0ff */
[----:B------:R-:W-:Y:S01]  /*4660*/  @!P3 IMAD.MOV.U32 R10, RZ, RZ, RZ ;  /* 0x000000ffff0ab224 */ /* 0x000fe200078e00ff */
[----:B------:R-:W0:Y:S01]  /*4670*/  MUFU.RCP64H R35, R23 ;  /* 0x0000001700237308 */ /* 0x000e220000001800 */
[C---:B------:R-:W-:Y:S02]  /*4680*/  SEL R9, R26.reuse, 0x63400000, !P2 ;  /* 0x634000001a097807 */ /* 0x040fe40005000000 */
[----:B------:R-:W-:Y:S02]  /*4690*/  @!P3 ISETP.GE.U32.AND P4, PT, R25, R8, PT ;  /* 0x000000081900b20c */ /* 0x000fe40003f86070 */
[----:B------:R-:W-:Y:S02]  /*46a0*/  LOP3.LUT R9, R9, 0x800fffff, R33, 0xf8, !PT ;  /* 0x800fffff09097812 */ /* 0x000fe400078ef821 */
[----:B------:R-:W-:Y:S02]  /*46b0*/  @!P3 SEL R11, R26, 0x63400000, !P4 ;  /* 0x634000001a0bb807 */ /* 0x000fe40006000000 */
[----:B------:R-:W-:-:S02]  /*46c0*/  @!P0 LOP3.LUT R28, R23, 0x7ff00000, RZ, 0xc0, !PT ;  /* 0x7ff00000171c8812 */ /* 0x000fc400078ec0ff */
[----:B------:R-:W-:-:S04]  /*46d0*/  @!P3 LOP3.LUT R8, R11, 0x80000000, R33, 0xf8, !PT ;  /* 0x800000000b08b812 */ /* 0x000fc800078ef821 */
[----:B------:R-:W-:Y:S01]  /*46e0*/  @!P3 LOP3.LUT R11, R8, 0x100000, RZ, 0xfc, !PT ;  /* 0x00100000080bb812 */ /* 0x000fe200078efcff */
[----:B------:R-:W-:-:S06]  /*46f0*/  IMAD.MOV.U32 R8, RZ, RZ, R32 ;  /* 0x000000ffff087224 */ /* 0x000fcc00078e0020 */
[----:B------:R-:W-:Y:S02]  /*4700*/  @!P3 DFMA R8, R8, 2, -R10 ;  /* 0x400000000808b82b */ /* 0x000fe4000000080a */
[----:B0-----:R-:W-:-:S08]  /*4710*/  DFMA R10, R34, -R22, 1 ;  /* 0x3ff00000220a742b */ /* 0x001fd00000000816 */
[----:B------:R-:W-:Y:S01]  /*4720*/  DFMA R10, R10, R10, R10 ;  /* 0x0000000a0a0a722b */ /* 0x000fe2000000000a */
[----:B------:R-:W-:-:S05]  /*4730*/  @!P3 LOP3.LUT R27, R9, 0x7ff00000, RZ, 0xc0, !PT ;  /* 0x7ff00000091bb812 */ /* 0x000fca00078ec0ff */
[----:B------:R-:W-:Y:S02]  /*4740*/  VIADD R29, R27, 0xffffffff ;  /* 0xffffffff1b1d7836 */ /* 0x000fe40000000000 */
[----:B------:R-:W-:-:S03]  /*4750*/  DFMA R34, R34, R10, R34 ;  /* 0x0000000a2222722b */ /* 0x000fc60000000022 */
[----:B------:R-:W-:Y:S01]  /*4760*/  ISETP.GT.U32.AND P0, PT, R29, 0x7feffffe, PT ;  /* 0x7feffffe1d00780c */ /* 0x000fe20003f04070 */
[----:B------:R-:W-:-:S04]  /*4770*/  VIADD R29, R28, 0xffffffff ;  /* 0xffffffff1c1d7836 */ /* 0x000fc80000000000 */
[----:B------:R-:W-:Y:S01]  /*4780*/  DFMA R36, R34, -R22, 1 ;  /* 0x3ff000002224742b */ /* 0x000fe20000000816 */
[----:B------:R-:W-:-:S07]  /*4790*/  ISETP.GT.U32.OR P0, PT, R29, 0x7feffffe, P0 ;  /* 0x7feffffe1d00780c */ /* 0x000fce0000704470 */
[----:B------:R-:W-:-:S08]  /*47a0*/  DFMA R36, R34, R36, R34 ;  /* 0x000000242224722b */ /* 0x000fd00000000022 */
[----:B------:R-:W-:-:S08]  /*47b0*/  DMUL R34, R36, R8 ;  /* 0x0000000824227228 */ /* 0x000fd00000000000 */
[----:B------:R-:W-:-:S08]  /*47c0*/  DFMA R10, R34, -R22, R8 ;  /* 0x80000016220a722b */ /* 0x000fd00000000008 */
[----:B------:R-:W-:Y:S01]  /*47d0*/  DFMA R10, R36, R10, R34 ;  /* 0x0000000a240a722b */ /* 0x000fe20000000022 */
[----:B------:R-:W-:Y:S10]  /*47e0*/  @P0 BRA `(.L_x_129) ;  /* 0x00000000006c0947 */ /* 0x000ff40003800000 */
[----:B------:R-:W-:-:S04]  /*47f0*/  LOP3.LUT R28, R31, 0x7ff00000, RZ, 0xc0, !PT ;  /* 0x7ff000001f1c7812 */ /* 0x000fc800078ec0ff */
[CC--:B------:R-:W-:Y:S02]  /*4800*/  VIADDMNMX R27, R25.reuse, -R28.reuse, 0xb9600000, !PT ;  /* 0xb9600000191b7446 */ /* 0x0c0fe4000780091c */
[----:B------:R-:W-:Y:S01]  /*4810*/  ISETP.GE.U32.AND P0, PT, R25, R28, PT ;  /* 0x0000001c1900720c */ /* 0x000fe20003f06070 */
[----:B------:R-:W-:Y:S01]  /*4820*/  IMAD.MOV.U32 R28, RZ, RZ, RZ ;  /* 0x000000ffff1c7224 */ /* 0x000fe200078e00ff */
[----:B------:R-:W-:Y:S02]  /*4830*/  VIMNMX R27, PT, PT, R27, 0x46a00000, PT ;  /* 0x46a000001b1b7848 */ /* 0x000fe40003fe0100 */
[----:B------:R-:W-:-:S05]  /*4840*/  SEL R26, R26, 0x63400000, !P0 ;  /* 0x634000001a1a7807 */ /* 0x000fca0004000000 */
        /* <DEDUP_REMOVED lines=11> */
[----:B------:R-:W-:Y:S02]  /*4900*/  IMAD.MOV R23, RZ, RZ, -R26 ;  /* 0x000000ffff177224 */ /* 0x000fe400078e0a1a */
[----:B------:R-:W-:-:S06]  /*4910*/  IMAD.MOV.U32 R22, RZ, RZ, RZ ;  /* 0x000000ffff167224 */ /* 0x000fcc00078e00ff */
[----:B------:R-:W-:Y:S02]  /*4920*/  DFMA R22, R34, -R22, R10 ;  /* 0x800000162216722b */ /* 0x000fe4000000000a */
[----:B------:R-:W-:-:S04]  /*4930*/  DMUL.RP R10, R10, R28 ;  /* 0x0000001c0a0a7228 */ /* 0x000fc80000008000 */
[----:B------:R-:W-:-:S04]  /*4940*/  IADD3 R22, PT, PT, -R26, -0x43300000, RZ ;  /* 0xbcd000001a167810 */ /* 0x000fc80007ffe1ff */
[----:B------:R-:W-:Y:S02]  /*4950*/  FSETP.NEU.AND P0, PT, |R23|, R22, PT ;  /* 0x000000161700720b */ /* 0x000fe40003f0d200 */
[----:B------:R-:W-:Y:S02]  /*4960*/  LOP3.LUT R9, R11, R9, RZ, 0x3c, !PT ;  /* 0x000000090b097212 */ /* 0x000fe400078e3cff */
[----:B------:R-:W-:Y:S02]  /*4970*/  FSEL R34, R10, R34, !P0 ;  /* 0x000000220a227208 */ /* 0x000fe40004000000 */
[----:B------:R-:W-:Y:S01]  /*4980*/  FSEL R35, R9, R35, !P0 ;  /* 0x0000002309237208 */ /* 0x000fe20004000000 */
[----:B------:R-:W-:Y:S06]  /*4990*/  BRA `(.L_x_130) ;  /* 0x0000000000547947 */ /* 0x000fec0003800000 */
.L_x_129:
[----:B------:R-:W-:-:S14]  /*49a0*/  DSETP.NAN.AND P0, PT, R32, R32, PT ;  /* 0x000000202000722a */ /* 0x000fdc0003f08000 */
[----:B------:R-:W-:Y:S05]  /*49b0*/  @P0 BRA `(.L_x_131) ;  /* 0x0000000000440947 */ /* 0x000fea0003800000 */
[----:B------:R-:W-:-:S14]  /*49c0*/  DSETP.NAN.AND P0, PT, R30, R30, PT ;  /* 0x0000001e1e00722a */ /* 0x000fdc0003f08000 */
        /* <DEDUP_REMOVED lines=13> */
.L_x_132:
[----:B------:R-:W-:Y:S01]  /*4aa0*/  LOP3.LUT R35, R31, 0x80000, RZ, 0xfc, !PT ;  /* 0x000800001f237812 */ /* 0x000fe200078efcff */
[----:B------:R-:W-:Y:S01]  /*4ab0*/  IMAD.MOV.U32 R34, RZ, RZ, R30 ;  /* 0x000000ffff227224 */ /* 0x000fe200078e001e */
[----:B------:R-:W-:Y:S06]  /*4ac0*/  BRA `(.L_x_130) ;  /* 0x0000000000087947 */ /* 0x000fec0003800000 */
.L_x_131:
[----:B------:R-:W-:Y:S01]  /*4ad0*/  LOP3.LUT R35, R33, 0x80000, RZ, 0xfc, !PT ;  /* 0x0008000021237812 */ /* 0x000fe200078efcff */
[----:B------:R-:W-:-:S07]  /*4ae0*/  IMAD.MOV.U32 R34, RZ, RZ, R32 ;  /* 0x000000ffff227224 */ /* 0x000fce00078e0020 */
.L_x_130:
[----:B------:R-:W-:Y:S05]  /*4af0*/  BSYNC.RECONVERGENT B0 ;  /* 0x0000000000007941 */ /* 0x000fea0003800200 */
.L_x_128:
[----:B------:R-:W-:Y:S02]  /*4b00*/  IMAD.MOV.U32 R25, RZ, RZ, 0x0 ;  /* 0x00000000ff197424 */ /* 0x000fe400078e00ff */
[----:B------:R-:W-:Y:S02]  /*4b10*/  IMAD.MOV.U32 R8, RZ, RZ, R34 ;  /* 0x000000ffff087224 */ /* 0x000fe400078e0022 */
[----:B------:R-:W-:Y:S01]  /*4b20*/  IMAD.MOV.U32 R9, RZ, RZ, R35 ;  /* 0x000000ffff097224 */ /* 0x000fe200078e0023 */
[----:B------:R-:W-:Y:S06]  /*4b30*/  RET.REL.NODEC R24 `(_Z10PDH_Cuda_2P8atomdescP10hist_entryxdiii) ;  /* 0xffffffb418307950 */ /* 0x000fec0003c3ffff */
        .weak           $__internal_3_$__cuda_sm20_dsqrt_rn_f64_mediumpath_v1
        .type           $__internal_3_$__cuda_sm20_dsqrt_rn_f64_mediumpath_v1,@function
        .size           $__internal_3_$__cuda_sm20_dsqrt_rn_f64_mediumpath_v1,(.L_x_253 - $__internal_3_$__cuda_sm20_dsqrt_rn_f64_mediumpath_v1)
$__internal_3_$__cuda_sm20_dsqrt_rn_f64_mediumpath_v1:
[----:B------:R-:W-:Y:S01]  /*4b40*/  ISETP.GE.U32.AND P0, PT, R26, -0x3400000, PT ;  /* 0xfcc000001a00780c */ /* 0x000fe20003f06070 */
[----:B------:R-:W-:Y:S01]  /*4b50*/  BSSY.RECONVERGENT B0, `(.L_x_133) ;  /* 0x0000025000007945 */ /* 0x000fe20003800200 */
[----:B------:R-:W-:Y:S02]  /*4b60*/  IMAD.MOV.U32 R29, RZ, RZ, R9 ;  /* 0x000000ffff1d7224 */ /* 0x000fe400078e0009 */
[----:B------:R-:W-:-:S09]  /*4b70*/  IMAD.MOV.U32 R9, RZ, RZ, R11 ;  /* 0x000000ffff097224 */ /* 0x000fd200078e000b */
        /* <DEDUP_REMOVED lines=9> */
.L_x_134:
        /* <DEDUP_REMOVED lines=24> */
.L_x_136:
[----:B------:R-:W-:-:S11]  /*4d90*/  DADD R8, R28, R28 ;  /* 0x000000001c087229 */ /* 0x000fd6000000001c */
.L_x_135:
[----:B------:R-:W-:Y:S05]  /*4da0*/  BSYNC.RECONVERGENT B0 ;  /* 0x0000000000007941 */ /* 0x000fea0003800200 */
.L_x_133:
[----:B------:R-:W-:Y:S02]  /*4db0*/  IMAD.MOV.U32 R11, RZ, RZ, 0x0 ;  /* 0x00000000ff0b7424 */ /* 0x000fe400078e00ff */
[----:B------:R-:W-:Y:S02]  /*4dc0*/  IMAD.MOV.U32 R30, RZ, RZ, R8 ;  /* 0x000000ffff1e7224 */ /* 0x000fe400078e0008 */
[----:B------:R-:W-:Y:S01]  /*4dd0*/  IMAD.MOV.U32 R31, RZ, RZ, R9 ;  /* 0x000000ffff1f7224 */ /* 0x000fe200078e0009 */
[----:B------:R-:W-:Y:S06]  /*4de0*/  RET.REL.NODEC R10 `(_Z10PDH_Cuda_2P8atomdescP10hist_entryxdiii) ;  /* 0xffffffb00a847950 */ /* 0x000fec0003c3ffff */
.L_x_137:
        /* <DEDUP_REMOVED lines=9> */
.L_x_253:


//--------------------- .text._Z10PDH_Cuda_1P8atomdescP10hist_entryxdiii --------------------------
	.section	.text._Z10PDH_Cuda_1P8atomdescP10hist_entryxdiii,"ax",@progbits
	.align	128
        .global         _Z10PDH_Cuda_1P8atomdescP10hist_entryxdiii
        .type           _Z10PDH_Cuda_1P8atomdescP10hist_entryxdiii,@function
        .size           _Z10PDH_Cuda_1P8atomdescP10hist_entryxdiii,(.L_x_255 - _Z10PDH_Cuda_1P8atomdescP10hist_entryxdiii)
        .other          _Z10PDH_Cuda_1P8atomdescP10hist_entryxdiii,@"STO_CUDA_ENTRY STV_DEFAULT"
_Z10PDH_Cuda_1P8atomdescP10hist_entryxdiii:
.text._Z10PDH_Cuda_1P8atomdescP10hist_entryxdiii:
[----:B------:R-:W-:Y:S01]  /*0000*/  LDC R1, c[0x0][0x37c] ;  /* 0x0000df00ff017b82 */ /* 0x000fe20000000800 */
[----:B------:R-:W0:Y:S07]  /*0010*/  S2R R4, SR_TID.X ;  /* 0x0000000000047919 */ /* 0x000e2e0000002100 */
[----:B------:R-:W1:Y:S01]  /*0020*/  S2UR UR4, SR_CTAID.X ;  /* 0x00000000000479c3 */ /* 0x000e620000002500 */
[----:B------:R-:W2:Y:S01]  /*0030*/  LDCU.64 UR6, c[0x0][0x358] ;  /* 0x00006b00ff0677ac */ /* 0x000ea20008000a00 */
[----:B------:R-:W3:Y:S06]  /*0040*/  LDCU.64 UR8, c[0x0][0x390] ;  /* 0x00007200ff0877ac */ /* 0x000eec0008000a00 */
[----:B------:R-:W1:Y:S08]  /*0050*/  LDC R3, c[0x0][0x360] ;  /* 0x0000d800ff037b82 */ /* 0x000e700000000800 */
[----:B------:R-:W4:Y:S08]  /*0060*/  LDC.64 R6, c[0x0][0x380] ;  /* 0x0000e000ff067b82 */ /* 0x000f300000000a00 */
[----:B------:R-:W3:Y:S01]  /*0070*/  LDC R12, c[0x0][0x3a4] ;  /* 0x0000e900ff0c7b82 */ /* 0x000ee20000000800 */
[----:B------:R-:W0:Y:S01]  /*0080*/  LDCU UR5, c[0x0][0x398] ;  /* 0x00007300ff0577ac */ /* 0x000e220008000800 */
[----:B------:R-:W0:Y:S01]  /*0090*/  LDCU UR10, c[0x0][0x39c] ;  /* 0x00007380ff0a77ac */ /* 0x000e220008000800 */
[----:B-1----:R-:W-:-:S05]  /*00a0*/  IMAD R2, R3, UR4, RZ ;  /* 0x0000000403027c24 */ /* 0x002fca000f8e02ff */
[----:B------:R-:W1:Y:S01]  /*00b0*/  LDC R5, c[0x0][0x39c] ;  /* 0x0000e700ff057b82 */ /* 0x000e620000000800 */
[----:B------:R-:W1:Y:S01]  /*00c0*/  LDCU UR11, c[0x0][0x39c] ;  /* 0x00007380ff0b77ac */ /* 0x000e620008000800 */
[----:B0-----:R-:W-:Y:S01]  /*00d0*/  IMAD.IADD R0, R2, 0x1, R4 ;  /* 0x0000000102007824 */ /* 0x001fe200078e0204 */
[----:B------:R-:W0:Y:S03]  /*00e0*/  LDCU.64 UR12, c[0x0][0x390] ;  /* 0x00007200ff0c77ac */ /* 0x000e260008000a00 */
[C---:B----4-:R-:W-:Y:S01]  /*00f0*/  IMAD.WIDE.U32 R6, R0.reuse, 0x18, R6 ;  /* 0x0000001800067825 */ /* 0x050fe200078e0006 */
[----:B------:R-:W4:Y:S04]  /*0100*/  LDCU.64 UR14, c[0x0][0x390] ;  /* 0x00007200ff0e77ac */ /* 0x000f280008000a00 */
[----:B--2---:R2:W5:Y:S04]  /*0110*/  LDG.E.64 R16, desc[UR6][R6.64] ;  /* 0x0000000606107981 */ /* 0x004568000c1e1b00 */
[----:B------:R2:W5:Y:S04]  /*0120*/  LDG.E.64 R10, desc[UR6][R6.64+0x8] ;  /* 0x00000806060a7981 */ /* 0x000568000c1e1b00 */
[----:B------:R2:W5:Y:S01]  /*0130*/  LDG.E.64 R8, desc[UR6][R6.64+0x10] ;  /* 0x0000100606087981 */ /* 0x000562000c1e1b00 */
[----:B------:R-:W-:Y:S01]  /*0140*/  UIADD3 UR4, UPT, UPT, UR4, 0x1, URZ ;  /* 0x0000000104047890 */ /* 0x000fe2000fffe0ff */
[----:B---3--:R-:W-:Y:S01]  /*0150*/  ISETP.GE.U32.AND P1, PT, R0, UR8, PT ;  /* 0x0000000800007c0c */ /* 0x008fe2000bf26070 */
[----:B------:R-:W-:Y:S04]  /*0160*/  BSSY B0, `(.L_x_138) ;  /* 0x00001e9000007945 */ /* 0x000fe80003800000 */
[----:B------:R-:W-:-:S04]  /*0170*/  ISETP.LE.AND P0, PT, R12, UR4, PT ;  /* 0x000000040c007c0c */ /* 0x000fc8000bf03270 */
[----:B------:R-:W-:-:S13]  /*0180*/  ISETP.GE.OR.EX P0, PT, RZ, UR9, P0, P1 ;  /* 0x00000009ff007c0c */ /* 0x000fda0008706710 */
[----:B0-2-4-:R-:W-:Y:S05]  /*0190*/  @P0 BRA `(.L_x_139) ;  /* 0x0000001c00940947 */ /* 0x015fea0003800000 */
[----:B------:R-:W-:-:S07]  /*01a0*/  IMAD.U32 R6, RZ, RZ, UR4 ;  /* 0x00000004ff067e24 */ /* 0x000fce000f8e00ff */
.L_x_178:
[----:B0---4-:R-:W0:Y:S01]  /*01b0*/  LDC.64 R18, c[0x0][0x380] ;  /* 0x0000e000ff127b82 */ /* 0x011e220000000a00 */
[----:B------:R-:W-:-:S04]  /*01c0*/  IMAD R7, R3, R6, RZ ;  /* 0x0000000603077224 */ /* 0x000fc800078e02ff */
[----:B------:R-:W-:-:S04]  /*01d0*/  IMAD.IADD R13, R7, 0x1, R4 ;  /* 0x00000001070d7824 */ /* 0x000fc800078e0204 */
[----:B0-----:R-:W-:-:S05]  /*01e0*/  IMAD.WIDE.U32 R18, R13, 0x18, R18 ;  /* 0x000000180d127825 */ /* 0x001fca00078e0012 */
[----:B--2---:R-:W2:Y:S04]  /*01f0*/  LDG.E.64 R12, desc[UR6][R18.64] ;  /* 0x00000006120c7981 */ /* 0x004ea8000c1e1b00 */
[----:B-1-3--:R-:W3:Y:S04]  /*0200*/  LDG.E.64 R14, desc[UR6][R18.64+0x8] ;  /* 0x00000806120e7981 */ /* 0x00aee8000c1e1b00 */
[----:B------:R0:W4:Y:S01]  /*0210*/  LDG.E.64 R20, desc[UR6][R18.64+0x10] ;  /* 0x0000100612147981 */ /* 0x000122000c1e1b00 */
[----:B------:R-:W-:Y:S01]  /*0220*/  MOV R22, 0x400 ;  /* 0x0000040000167802 */ /* 0x000fe20000000f00 */
[----:B------:R-:W-:Y:S05]  /*0230*/  YIELD ;  /* 0x0000000000007946 */ /* 0x000fea0003800000 */
[----:B------:R-:W1:Y:S01]  /*0240*/  S2R R23, SR_CgaCtaId ;  /* 0x0000000000177919 */ /* 0x000e620000008800 */
[----:B------:R-:W0:Y:S01]  /*0250*/  LDCU UR8, c[0x0][0x3a4] ;  /* 0x00007480ff0877ac */ /* 0x000e220008000800 */
[----:B------:R-:W-:Y:S01]  /*0260*/  ISETP.GE.U32.AND P0, PT, R3, 0x4, PT ;  /* 0x000000040300780c */ /* 0x000fe20003f06070 */
[----:B------:R-:W-:-:S02]  /*0270*/  VIADD R6, R6, 0x1 ;  /* 0x0000000106067836 */ /* 0x000fc40000000000 */
[----:B0-----:R-:W-:-:S03]  /*0280*/  HFMA2 R18, -RZ, RZ, 0, 0 ;  /* 0x00000000ff127431 */ /* 0x001fc600000001ff */
[----:B------:R-:W-:Y:S02]  /*0290*/  ISETP.NE.AND P1, PT, R6, UR8, PT ;  /* 0x0000000806007c0c */ /* 0x000fe4000bf25270 */
[----:B-1----:R-:W-:-:S05]  /*02a0*/  LEA R23, R23, R22, 0x18 ;  /* 0x0000001617177211 */ /* 0x002fca00078ec0ff */
[----:B------:R-:W-:-:S05]  /*02b0*/  IMAD R23, R4, 0x18, R23 ;  /* 0x0000001804177824 */ /* 0x000fca00078e0217 */
[----:B--2---:R0:W-:Y:S04]  /*02c0*/  STS.64 [R23], R12 ;  /* 0x0000000c17007388 */ /* 0x0041e80000000a00 */
[----:B---3--:R0:W-:Y:S04]  /*02d0*/  STS.64 [R23+0x8], R14 ;  /* 0x0000080e17007388 */ /* 0x0081e80000000a00 */
[----:B----4-:R0:W-:Y:S01]  /*02e0*/  STS.64 [R23+0x10], R20 ;  /* 0x0000101417007388 */ /* 0x0101e20000000a00 */
[----:B------:R-:W-:Y:S05]  /*02f0*/  @!P0 BRA `(.L_x_140) ;  /* 0x0000001000008947 */ /* 0x000fea0003800000 */
[----:B0-----:R-:W-:-:S07]  /*0300*/  IMAD.MOV.U32 R20, RZ, RZ, RZ ;  /* 0x000000ffff147224 */ /* 0x001fce00078e00ff */
.L_x_161:
[----:B0-----:R-:W0:Y:S01]  /*0310*/  S2R R13, SR_CgaCtaId ;  /* 0x00000000000d7919 */ /* 0x001e220000008800 */
[----:B------:R-:W-:Y:S01]  /*0320*/  IMAD.IADD R19, R7, 0x1, R20 ;  /* 0x0000000107137824 */ /* 0x000fe200078e0214 */
[----:B------:R-:W-:Y:S01]  /*0330*/  MOV R12, 0x400 ;  /* 0x00000400000c7802 */ /* 0x000fe20000000f00 */
[----:B------:R-:W-:Y:S05]  /*0340*/  YIELD ;  /* 0x0000000000007946 */ /* 0x000fea0003800000 */
[----:B------:R-:W-:-:S04]  /*0350*/  ISETP.GE.U32.AND P0, PT, R19, UR12, PT ;  /* 0x0000000c13007c0c */ /* 0x000fc8000bf06070 */
[----:B------:R-:W-:Y:S02]  /*0360*/  ISETP.GE.AND.EX P0, PT, RZ, UR13, PT, P0 ;  /* 0x0000000dff007c0c */ /* 0x000fe4000bf06300 */
[----:B0-----:R-:W-:-:S05]  /*0370*/  LEA R13, R13, R12, 0x18 ;  /* 0x0000000c0d0d7211 */ /* 0x001fca00078ec0ff */
[----:B------:R-:W-:-:S06]  /*0380*/  IMAD R18, R20, 0x18, R13 ;  /* 0x0000001814127824 */ /* 0x000fcc00078e020d */
[----:B-12---:R-:W-:Y:S05]  /*0390*/  @P0 BRA `(.L_x_141) ;  /* 0x0000000000e40947 */ /* 0x006fea0003800000 */
[----:B------:R-:W0:Y:S01]  /*03a0*/  LDS.128 R12, [R18] ;  /* 0x00000000120c7984 */ /* 0x000e220000000c00 */
[----:B------:R-:W-:Y:S01]  /*03b0*/  IMAD.MOV.U32 R30, RZ, RZ, 0x0 ;  /* 0x00000000ff1e7424 */ /* 0x000fe200078e00ff */
[----:B------:R-:W-:Y:S01]  /*03c0*/  MOV R31, 0x3fd80000 ;  /* 0x3fd80000001f7802 */ /* 0x000fe20000000f00 */
[----:B------:R-:W-:Y:S01]  /*03d0*/  BSSY.RECONVERGENT B2, `(.L_x_142) ;  /* 0x000001a000027945 */ /* 0x000fe20003800200 */
[----:B------:R-:W1:Y:S01]  /*03e0*/  LDS.64 R22, [R18+0x10] ;  /* 0x0000100012167984 */ /* 0x000e620000000a00 */
[----:B0----5:R-:W-:Y:S02]  /*03f0*/  DADD R14, R10, -R14 ;  /* 0x000000000a0e7229 */ /* 0x021fe4000000080e */
[----:B------:R-:W-:Y:S02]  /*0400*/  DADD R12, R16, -R12 ;  /* 0x00000000100c7229 */ /* 0x000fe4000000080c */
[----:B-1----:R-:W-:-:S04]  /*0410*/  DADD R22, R8, -R22 ;  /* 0x0000000008167229 */ /* 0x002fc80000000816 */
[----:B------:R-:W-:-:S08]  /*0420*/  DMUL R14, R14, R14 ;  /* 0x0000000e0e0e7228 */ /* 0x000fd00000000000 */
        /* <DEDUP_REMOVED lines=17> */
[----:B------:R-:W-:Y:S01]  /*0540*/  MOV R14, 0x570 ;  /* 0x00000570000e7802 */ /* 0x000fe20000000f00 */
[----:B------:R-:W-:-:S07]  /*0550*/  IMAD.MOV.U32 R12, RZ, RZ, R30 ;  /* 0x000000ffff0c7224 */ /* 0x000fce00078e001e */
[----:B------:R-:W-:Y:S05]  /*0560*/  CALL.REL.NOINC `($__internal_5_$__cuda_sm20_dsqrt_rn_f64_mediumpath_v1) ;  /* 0x0000004000187944 */ /* 0x000fea0003c00000 */
.L_x_143:
[----:B------:R-:W-:Y:S05]  /*0570*/  BSYNC.RECONVERGENT B2 ;  /* 0x0000000000027941 */ /* 0x000fea0003800200 */
.L_x_142:
[----:B------:R-:W0:Y:S01]  /*0580*/  LDC.64 R12, c[0x0][0x398] ;  /* 0x0000e600ff0c7b82 */ /* 0x000e220000000a00 */
[----:B------:R-:W0:Y:S01]  /*0590*/  MUFU.RCP64H R15, UR10 ;  /* 0x0000000a000f7d08 */ /* 0x000e220008001800 */
[----:B------:R-:W-:Y:S01]  /*05a0*/  MOV R14, 0x1 ;  /* 0x00000001000e7802 */ /* 0x000fe20000000f00 */
[----:B------:R-:W-:Y:S01]  /*05b0*/  BSSY.RECONVERGENT B2, `(.L_x_144) ;  /* 0x0000011000027945 */ /* 0x000fe20003800200 */
[----:B------:R-:W-:-:S04]  /*05c0*/  FSETP.GEU.AND P2, PT, |R29|, 6.5827683646048100446e-37, PT ;  /* 0x036000001d00780b */ /* 0x000fc80003f4e200 */
[----:B0-----:R-:W-:-:S08]  /*05d0*/  DFMA R22, R14, -R12, 1 ;  /* 0x3ff000000e16742b */ /* 0x001fd0000000080c */
        /* <DEDUP_REMOVED lines=13> */
[----:B------:R-:W-:Y:S05]  /*06b0*/  CALL.REL.NOINC `($__internal_4_$__cuda_sm20_div_rn_f64_full) ;  /* 0x00000038004c7944 */ /* 0x000fea0003c00000 */
.L_x_145:
[----:B------:R-:W-:Y:S05]  /*06c0*/  BSYNC.RECONVERGENT B2 ;  /* 0x0000000000027941 */ /* 0x000fea0003800200 */
.L_x_144:
[----:B------:R-:W0:Y:S01]  /*06d0*/  LDC.64 R14, c[0x0][0x388] ;  /* 0x0000e200ff0e7b82 */ /* 0x000e220000000a00 */
[----:B------:R-:W0:Y:S01]  /*06e0*/  F2I.F64.TRUNC R13, R12 ;  /* 0x0000000c000d7311 */ /* 0x000e22000030d100 */
[----:B------:R-:W-:Y:S02]  /*06f0*/  IMAD.MOV.U32 R22, RZ, RZ, 0x1 ;  /* 0x00000001ff167424 */ /* 0x000fe400078e00ff */
[----:B------:R-:W-:Y:S02]  /*0700*/  IMAD.MOV.U32 R23, RZ, RZ, 0x0 ;  /* 0x00000000ff177424 */ /* 0x000fe400078e00ff */
[----:B0-----:R-:W-:-:S05]  /*0710*/  IMAD.WIDE R14, R13, 0x8, R14 ;  /* 0x000000080d0e7825 */ /* 0x001fca00078e020e */
[----:B------:R0:W-:Y:S02]  /*0720*/  REDG.E.ADD.64.STRONG.GPU desc[UR6][R14.64], R22 ;  /* 0x000000160e00798e */ /* 0x0001e4000c12e506 */
.L_x_141:
[----:B------:R-:W-:-:S04]  /*0730*/  IADD3 R12, PT, PT, R19, 0x1, RZ ;  /* 0x00000001130c7810 */ /* 0x000fc80007ffe0ff */
[----:B------:R-:W-:-:S04]  /*0740*/  ISETP.GE.U32.AND P0, PT, R12, UR12, PT ;  /* 0x0000000c0c007c0c */ /* 0x000fc8000bf06070 */
[----:B------:R-:W-:-:S13]  /*0750*/  ISETP.GE.AND.EX P0, PT, RZ, UR13, PT, P0 ;  /* 0x0000000dff007c0c */ /* 0x000fda000bf06300 */
[----:B------:R-:W-:Y:S05]  /*0760*/  @P0 BRA `(.L_x_146) ;  /* 0x0000000000e40947 */ /* 0x000fea0003800000 */
[----:B0-----:R-:W0:Y:S01]  /*0770*/  LDS.128 R12, [R18+0x20] ;  /* 0x00002000120c7984 */ /* 0x001e220000000c00 */
[----:B------:R-:W-:Y:S01]  /*0780*/  IMAD.MOV.U32 R30, RZ, RZ, 0x0 ;  /* 0x00000000ff1e7424 */ /* 0x000fe200078e00ff */
[----:B------:R-:W-:Y:S01]  /*0790*/  BSSY.RECONVERGENT B2, `(.L_x_147) ;  /* 0x000001b000027945 */ /* 0x000fe20003800200 */
[----:B------:R-:W-:Y:S01]  /*07a0*/  IMAD.MOV.U32 R31, RZ, RZ, 0x3fd80000 ;  /* 0x3fd80000ff1f7424 */ /* 0x000fe200078e00ff */
[----:B------:R-:W1:Y:S01]  /*07b0*/  LDS.64 R22, [R18+0x18] ;  /* 0x0000180012167984 */ /* 0x000e620000000a00 */
[----:B0----5:R-:W-:Y:S02]  /*07c0*/  DADD R24, R10, -R12 ;  /* 0x000000000a187229 */ /* 0x021fe4000000080c */
[----:B-1----:R-:W-:Y:S02]  /*07d0*/  DADD R12, R16, -R22 ;  /* 0x00000000100c7229 */ /* 0x002fe40000000816 */
[----:B------:R-:W-:-:S04]  /*07e0*/  DADD R22, R8, -R14 ;  /* 0x0000000008167229 */ /* 0x000fc8000000080e */
        /* <DEDUP_REMOVED lines=12> */
[----:B------:R-:W-:Y:S01]  /*08b0*/  VIADD R13, R31, 0xfff00000 ;  /* 0xfff000001f0d7836 */ /* 0x000fe20000000000 */
[----:B------:R-:W-:-:S05]  /*08c0*/  MOV R12, R30 ;  /* 0x0000001e000c7202 */ /* 0x000fca0000000f00 */
[----:B------:R-:W-:-:S08]  /*08d0*/  DFMA R22, R24, -R24, R14 ;  /* 0x800000181816722b */ /* 0x000fd0000000000e */
[----:B------:R-:W-:Y:S01]  /*08e0*/  DFMA R28, R22, R12, R24 ;  /* 0x0000000c161c722b */ /* 0x000fe20000000018 */
[----:B------:R-:W-:Y:S10]  /*08f0*/  @!P0 BRA `(.L_x_148) ;  /* 0x0000000000108947 */ /* 0x000ff40003800000 */
[----:B------:R-:W-:Y:S01]  /*0900*/  IMAD.MOV.U32 R28, RZ, RZ, R14 ;  /* 0x000000ffff1c7224 */ /* 0x000fe200078e000e */
[----:B------:R-:W-:Y:S01]  /*0910*/  MOV R14, 0x940 ;  /* 0x00000940000e7802 */ /* 0x000fe20000000f00 */
[----:B------:R-:W-:-:S07]  /*0920*/  IMAD.MOV.U32 R12, RZ, RZ, R30 ;  /* 0x000000ffff0c7224 */ /* 0x000fce00078e001e */
[----:B------:R-:W-:Y:S05]  /*0930*/  CALL.REL.NOINC `($__internal_5_$__cuda_sm20_dsqrt_rn_f64_mediumpath_v1) ;  /* 0x0000003c00247944 */ /* 0x000fea0003c00000 */
.L_x_148:
[----:B------:R-:W-:Y:S05]  /*0940*/  BSYNC.RECONVERGENT B2 ;  /* 0x0000000000027941 */ /* 0x000fea0003800200 */
.L_x_147:
[----:B------:R-:W0:Y:S01]  /*0950*/  LDC.64 R12, c[0x0][0x398] ;  /* 0x0000e600ff0c7b82 */ /* 0x000e220000000a00 */
[----:B------:R-:W0:Y:S01]  /*0960*/  MUFU.RCP64H R15, UR10 ;  /* 0x0000000a000f7d08 */ /* 0x000e220008001800 */
[----:B------:R-:W-:Y:S01]  /*0970*/  IMAD.MOV.U32 R14, RZ, RZ, 0x1 ;  /* 0x00000001ff0e7424 */ /* 0x000fe200078e00ff */
[----:B------:R-:W-:Y:S01]  /*0980*/  FSETP.GEU.AND P2, PT, |R29|, 6.5827683646048100446e-37, PT ;  /* 0x036000001d00780b */ /* 0x000fe20003f4e200 */
[----:B------:R-:W-:Y:S04]  /*0990*/  BSSY.RECONVERGENT B2, `(.L_x_149) ;  /* 0x0000010000027945 */ /* 0x000fe80003800200 */
        /* <DEDUP_REMOVED lines=12> */
[----:B------:R-:W-:Y:S02]  /*0a60*/  MOV R15, R29 ;  /* 0x0000001d000f7202 */ /* 0x000fe40000000f00 */
[----:B------:R-:W-:-:S07]  /*0a70*/  MOV R30, 0xa90 ;  /* 0x00000a90001e7802 */ /* 0x000fce0000000f00 */
[----:B------:R-:W-:Y:S05]  /*0a80*/  CALL.REL.NOINC `($__internal_4_$__cuda_sm20_div_rn_f64_full) ;  /* 0x0000003400587944 */ /* 0x000fea0003c00000 */
.L_x_150:
[----:B------:R-:W-:Y:S05]  /*0a90*/  BSYNC.RECONVERGENT B2 ;  /* 0x0000000000027941 */ /* 0x000fea0003800200 */
.L_x_149:
[----:B------:R-:W0:Y:S01]  /*0aa0*/  LDC.64 R14, c[0x0][0x388] ;  /* 0x0000e200ff0e7b82 */ /* 0x000e220000000a00 */
[----:B------:R-:W0:Y:S01]  /*0ab0*/  F2I.F64.TRUNC R13, R12 ;  /* 0x0000000c000d7311 */ /* 0x000e22000030d100 */
[----:B------:R-:W-:Y:S02]  /*0ac0*/  IMAD.MOV.U32 R22, RZ, RZ, 0x1 ;  /* 0x00000001ff167424 */ /* 0x000fe400078e00ff */
[----:B------:R-:W-:Y:S02]  /*0ad0*/  IMAD.MOV.U32 R23, RZ, RZ, 0x0 ;  /* 0x00000000ff177424 */ /* 0x000fe400078e00ff */
[----:B0-----:R-:W-:-:S05]  /*0ae0*/  IMAD.WIDE R14, R13, 0x8, R14 ;  /* 0x000000080d0e7825 */ /* 0x001fca00078e020e */
[----:B------:R1:W-:Y:S02]  /*0af0*/  REDG.E.ADD.64.STRONG.GPU desc[UR6][R14.64], R22 ;  /* 0x000000160e00798e */ /* 0x0003e4000c12e506 */
.L_x_146:
[----:B------:R-:W-:-:S05]  /*0b00*/  VIADD R12, R19, 0x2 ;  /* 0x00000002130c7836 */ /* 0x000fca0000000000 */
[----:B------:R-:W-:-:S04]  /*0b10*/  ISETP.GE.U32.AND P0, PT, R12, UR12, PT ;  /* 0x0000000c0c007c0c */ /* 0x000fc8000bf06070 */
[----:B------:R-:W-:-:S13]  /*0b20*/  ISETP.GE.AND.EX P0, PT, RZ, UR13, PT, P0 ;  /* 0x0000000dff007c0c */ /* 0x000fda000bf06300 */
[----:B------:R-:W-:Y:S05]  /*0b30*/  @P0 BRA `(.L_x_151) ;  /* 0x0000000000e40947 */ /* 0x000fea0003800000 */
[----:B01----:R-:W0:Y:S01]  /*0b40*/  LDS.128 R12, [R18+0x30] ;  /* 0x00003000120c7984 */ /* 0x003e220000000c00 */
[----:B------:R-:W-:Y:S01]  /*0b50*/  MOV R30, 0x0 ;  /* 0x00000000001e7802 */ /* 0x000fe20000000f00 */
[----:B------:R-:W-:Y:S01]  /*0b60*/  IMAD.MOV.U32 R31, RZ, RZ, 0x3fd80000 ;  /* 0x3fd80000ff1f7424 */ /* 0x000fe200078e00ff */
        /* <DEDUP_REMOVED lines=22> */
[----:B------:R-:W-:Y:S01]  /*0cd0*/  MOV R28, R14 ;  /* 0x0000000e001c7202 */ /* 0x000fe20000000f00 */
[----:B------:R-:W-:Y:S01]  /*0ce0*/  IMAD.MOV.U32 R12, RZ, RZ, R30 ;  /* 0x000000ffff0c7224 */ /* 0x000fe200078e001e */
[----:B------:R-:W-:-:S07]  /*0cf0*/  MOV R14, 0xd10 ;  /* 0x00000d10000e7802 */ /* 0x000fce0000000f00 */
[----:B------:R-:W-:Y:S05]  /*0d00*/  CALL.REL.NOINC `($__internal_5_$__cuda_sm20_dsqrt_rn_f64_mediumpath_v1) ;  /* 0x0000003800307944 */ /* 0x000fea0003c00000 */
.L_x_153:
[----:B------:R-:W-:Y:S05]  /*0d10*/  BSYNC.RECONVERGENT B2 ;  /* 0x0000000000027941 */ /* 0x000fea0003800200 */
.L_x_152:
        /* <DEDUP_REMOVED lines=20> */
.L_x_155:
[----:B------:R-:W-:Y:S05]  /*0e60*/  BSYNC.RECONVERGENT B2 ;  /* 0x0000000000027941 */ /* 0x000fea0003800200 */
.L_x_154:
[----:B------:R-:W0:Y:S01]  /*0e70*/  LDC.64 R14, c[0x0][0x388] ;  /* 0x0000e200ff0e7b82 */ /* 0x000e220000000a00 */
[----:B------:R-:W0:Y:S01]  /*0e80*/  F2I.F64.TRUNC R13, R12 ;  /* 0x0000000c000d7311 */ /* 0x000e22000030d100 */
[----:B------:R-:W-:Y:S01]  /*0e90*/  IMAD.MOV.U32 R22, RZ, RZ, 0x1 ;  /* 0x00000001ff167424 */ /* 0x000fe200078e00ff */
[----:B------:R-:W-:Y:S01]  /*0ea0*/  MOV R23, 0x0 ;  /* 0x0000000000177802 */ /* 0x000fe20000000f00 */
[----:B0-----:R-:W-:-:S05]  /*0eb0*/  IMAD.WIDE R14, R13, 0x8, R14 ;  /* 0x000000080d0e7825 */ /* 0x001fca00078e020e */
[----:B------:R2:W-:Y:S02]  /*0ec0*/  REDG.E.ADD.64.STRONG.GPU desc[UR6][R14.64], R22 ;  /* 0x000000160e00798e */ /* 0x0005e4000c12e506 */
.L_x_151:
[----:B------:R-:W-:-:S05]  /*0ed0*/  VIADD R19, R19, 0x3 ;  /* 0x0000000313137836 */ /* 0x000fca0000000000 */
[----:B------:R-:W-:-:S04]  /*0ee0*/  ISETP.GE.U32.AND P0, PT, R19, UR12, PT ;  /* 0x0000000c13007c0c */ /* 0x000fc8000bf06070 */
[----:B------:R-:W-:-:S13]  /*0ef0*/  ISETP.GE.AND.EX P0, PT, RZ, UR13, PT, P0 ;  /* 0x0000000dff007c0c */ /* 0x000fda000bf06300 */
[----:B------:R-:W-:Y:S05]  /*0f00*/  @P0 BRA `(.L_x_156) ;  /* 0x0000000000ec0947 */ /* 0x000fea0003800000 */
[----:B012---:R-:W0:Y:S01]  /*0f10*/  LDS.128 R12, [R18+0x50] ;  /* 0x00005000120c7984 */ /* 0x007e220000000c00 */
[----:B------:R-:W-:Y:S01]  /*0f20*/  IMAD.MOV.U32 R28, RZ, RZ, 0x0 ;  /* 0x00000000ff1c7424 */ /* 0x000fe200078e00ff */
[----:B------:R-:W-:Y:S01]  /*0f30*/  BSSY.RECONVERGENT B2, `(.L_x_157) ;  /* 0x000001d000027945 */ /* 0x000fe20003800200 */
[----:B------:R-:W-:Y:S01]  /*0f40*/  IMAD.MOV.U32 R29, RZ, RZ, 0x3fd80000 ;  /* 0x3fd80000ff1d7424 */ /* 0x000fe200078e00ff */
        /* <DEDUP_REMOVED lines=16> */
[----:B------:R-:W-:Y:S01]  /*1050*/  IADD3 R13, PT, PT, R29, -0x100000, RZ ;  /* 0xfff000001d0d7810 */ /* 0x000fe20007ffe0ff */
[----:B------:R-:W-:-:S05]  /*1060*/  IMAD.MOV.U32 R12, RZ, RZ, R28 ;  /* 0x000000ffff0c7224 */ /* 0x000fca00078e001c */
[----:B------:R-:W-:-:S08]  /*1070*/  DFMA R22, R24, -R24, R14 ;  /* 0x800000181816722b */ /* 0x000fd0000000000e */
[----:B------:R-:W-:Y:S01]  /*1080*/  DFMA R18, R22, R12, R24 ;  /* 0x0000000c1612722b */ /* 0x000fe20000000018 */
[----:B------:R-:W-:Y:S10]  /*1090*/  @!P0 BRA `(.L_x_158) ;  /* 0x0000000000188947 */ /* 0x000ff40003800000 */
[----:B------:R-:W-:Y:S02]  /*10a0*/  IMAD.MOV.U32 R12, RZ, RZ, R28 ;  /* 0x000000ffff0c7224 */ /* 0x000fe400078e001c */
[----:B------:R-:W-:Y:S01]  /*10b0*/  IMAD.MOV.U32 R28, RZ, RZ, R14 ;  /* 0x000000ffff1c7224 */ /* 0x000fe200078e000e */
[----:B------:R-:W-:-:S07]  /*10c0*/  MOV R14, 0x10e0 ;  /* 0x000010e0000e7802 */ /* 0x000fce0000000f00 */
[----:B------:R-:W-:Y:S05]  /*10d0*/  CALL.REL.NOINC `($__internal_5_$__cuda_sm20_dsqrt_rn_f64_mediumpath_v1) ;  /* 0x00000034003c7944 */ /* 0x000fea0003c00000 */
[----:B------:R-:W-:Y:S01]  /*10e0*/  IMAD.MOV.U32 R18, RZ, RZ, R28 ;  /* 0x000000ffff127224 */ /* 0x000fe200078e001c */
[----:B------:R-:W-:-:S07]  /*10f0*/  MOV R19, R29 ;  /* 0x0000001d00137202 */ /* 0x000fce0000000f00 */
.L_x_158:
[----:B------:R-:W-:Y:S05]  /*1100*/  BSYNC.RECONVERGENT B2 ;  /* 0x0000000000027941 */ /* 0x000fea0003800200 */
.L_x_157:
        /* <DEDUP_REMOVED lines=20> */
.L_x_160:
[----:B------:R-:W-:Y:S05]  /*1250*/  BSYNC.RECONVERGENT B2 ;  /* 0x0000000000027941 */ /* 0x000fea0003800200 */
.L_x_159:
[----:B------:R-:W0:Y:S01]  /*1260*/  LDC.64 R14, c[0x0][0x388] ;  /* 0x0000e200ff0e7b82 */ /* 0x000e220000000a00 */
[----:B------:R-:W0:Y:S01]  /*1270*/  F2I.F64.TRUNC R13, R12 ;  /* 0x0000000c000d7311 */ /* 0x000e22000030d100 */
[----:B------:R-:W-:Y:S01]  /*1280*/  IMAD.MOV.U32 R18, RZ, RZ, 0x1 ;  /* 0x00000001ff127424 */ /* 0x000fe200078e00ff */
[----:B------:R-:W-:Y:S01]  /*1290*/  MOV R19, 0x0 ;  /* 0x0000000000137802 */ /* 0x000fe20000000f00 */
[----:B0-----:R-:W-:-:S05]  /*12a0*/  IMAD.WIDE R14, R13, 0x8, R14 ;  /* 0x000000080d0e7825 */ /* 0x001fca00078e020e */
[----:B------:R3:W-:Y:S02]  /*12b0*/  REDG.E.ADD.64.STRONG.GPU desc[UR6][R14.64], R18 ;  /* 0x000000120e00798e */ /* 0x0007e4000c12e506 */
.L_x_156:
[----:B------:R-:W-:Y:S01]  /*12c0*/  VIADD R20, R20, 0x4 ;  /* 0x0000000414147836 */ /* 0x000fe20000000000 */
[----:B---3--:R-:W-:-:S04]  /*12d0*/  LOP3.LUT R18, R3, 0x7fc, RZ, 0xc0, !PT ;  /* 0x000007fc03127812 */ /* 0x008fc800078ec0ff */
[----:B------:R-:W-:-:S13]  /*12e0*/  ISETP.NE.AND P0, PT, R20, R18, PT ;  /* 0x000000121400720c */ /* 0x000fda0003f05270 */
[----:B------:R-:W-:Y:S05]  /*12f0*/  @P0 BRA `(.L_x_161) ;  /* 0xfffffff000040947 */ /* 0x000fea000383ffff */
.L_x_140:
[----:B0-----:R-:W-:-:S13]  /*1300*/  LOP3.LUT P0, R12, R3, 0x3, RZ, 0xc0, !PT ;  /* 0x00000003030c7812 */ /* 0x001fda000780c0ff */
[----:B------:R-:W-:Y:S05]  /*1310*/  @!P0 BRA `(.L_x_162) ;  /* 0x0000000c00308947 */ /* 0x000fea0003800000 */
[----:B------:R-:W-:-:S13]  /*1320*/  ISETP.NE.AND P0, PT, R12, 0x1, PT ;  /* 0x000000010c00780c */ /* 0x000fda0003f05270 */
[----:B------:R-:W-:Y:S05]  /*1330*/  @!P0 BRA `(.L_x_163) ;  /* 0x0000000800148947 */ /* 0x000fea0003800000 */
[----:B------:R-:W0:Y:S01]  /*1340*/  S2R R13, SR_CgaCtaId ;  /* 0x00000000000d7919 */ /* 0x000e220000008800 */
[----:B------:R-:W3:Y:S01]  /*1350*/  LDCU.64 UR8, c[0x0][0x390] ;  /* 0x00007200ff0877ac */ /* 0x000ee20008000a00 */
[----:B------:R-:W-:Y:S01]  /*1360*/  IMAD.IADD R20, R18, 0x1, R7 ;  /* 0x0000000112147824 */ /* 0x000fe200078e0207 */
[----:B------:R-:W-:-:S04]  /*1370*/  MOV R12, 0x400 ;  /* 0x00000400000c7802 */ /* 0x000fc80000000f00 */
[----:B---3--:R-:W-:-:S04]  /*1380*/  ISETP.GE.U32.AND P0, PT, R20, UR8, PT ;  /* 0x0000000814007c0c */ /* 0x008fc8000bf06070 */
[----:B------:R-:W-:Y:S02]  /*1390*/  ISETP.GE.AND.EX P0, PT, RZ, UR9, PT, P0 ;  /* 0x00000009ff007c0c */ /* 0x000fe4000bf06300 */
[----:B0-----:R-:W-:-:S05]  /*13a0*/  LEA R13, R13, R12, 0x18 ;  /* 0x0000000c0d0d7211 */ /* 0x001fca00078ec0ff */
[----:B------:R-:W-:-:S06]  /*13b0*/  IMAD R19, R18, 0x18, R13 ;  /* 0x0000001812137824 */ /* 0x000fcc00078e020d */
[----:B------:R-:W-:Y:S05]  /*13c0*/  @P0 BRA `(.L_x_164) ;  /* 0x0000000000e80947 */ /* 0x000fea0003800000 */
[----:B-12---:R-:W0:Y:S01]  /*13d0*/  LDS.128 R12, [R19] ;  /* 0x00000000130c7984 */ /* 0x006e220000000c00 */
        /* <DEDUP_REMOVED lines=28> */
.L_x_166:
[----:B------:R-:W-:Y:S05]  /*15a0*/  BSYNC.RECONVERGENT B2 ;  /* 0x0000000000027941 */ /* 0x000fea0003800200 */
.L_x_165:
[----:B------:R-:W0:Y:S01]  /*15b0*/  LDCU UR8, c[0x0][0x39c] ;  /* 0x00007380ff0877ac */ /* 0x000e220008000800 */
[----:B------:R-:W1:Y:S01]  /*15c0*/  LDC.64 R12, c[0x0][0x398] ;  /* 0x0000e600ff0c7b82 */ /* 0x000e620000000a00 */
[----:B------:R-:W-:Y:S01]  /*15d0*/  MOV R14, 0x1 ;  /* 0x00000001000e7802 */ /* 0x000fe20000000f00 */
[----:B------:R-:W-:Y:S01]  /*15e0*/  BSSY.RECONVERGENT B2, `(.L_x_167) ;  /* 0x0000012000027945 */ /* 0x000fe20003800200 */
[----:B------:R-:W-:Y:S01]  /*15f0*/  FSETP.GEU.AND P2, PT, |R29|, 6.5827683646048100446e-37, PT ;  /* 0x036000001d00780b */ /* 0x000fe20003f4e200 */
        /* <DEDUP_REMOVED lines=16> */
.L_x_168:
[----:B------:R-:W-:Y:S05]  /*1700*/  BSYNC.RECONVERGENT B2 ;  /* 0x0000000000027941 */ /* 0x000fea0003800200 */
.L_x_167:
[----:B------:R-:W0:Y:S01]  /*1710*/  LDC.64 R14, c[0x0][0x388] ;  /* 0x0000e200ff0e7b82 */ /* 0x000e220000000a00 */
[----:B------:R-:W0:Y:S01]  /*1720*/  F2I.F64.TRUNC R13, R12 ;  /* 0x0000000c000d7311 */ /* 0x000e22000030d100 */
[----:B------:R-:W-:Y:S02]  /*1730*/  IMAD.MOV.U32 R22, RZ, RZ, 0x1 ;  /* 0x00000001ff167424 */ /* 0x000fe400078e00ff */
[----:B------:R-:W-:Y:S02]  /*1740*/  IMAD.MOV.U32 R23, RZ, RZ, 0x0 ;  /* 0x00000000ff177424 */ /* 0x000fe400078e00ff */
[----:B0-----:R-:W-:-:S05]  /*1750*/  IMAD.WIDE R14, R13, 0x8, R14 ;  /* 0x000000080d0e7825 */ /* 0x001fca00078e020e */
[----:B------:R0:W-:Y:S02]  /*1760*/  REDG.E.ADD.64.STRONG.GPU desc[UR6][R14.64], R22 ;  /* 0x000000160e00798e */ /* 0x0001e4000c12e506 */
.L_x_164:
[----:B------:R-:W3:Y:S01]  /*1770*/  LDCU.64 UR8, c[0x0][0x390] ;  /* 0x00007200ff0877ac */ /* 0x000ee20008000a00 */
[----:B------:R-:W-:-:S04]  /*1780*/  IADD3 R20, PT, PT, R20, 0x1, RZ ;  /* 0x0000000114147810 */ /* 0x000fc80007ffe0ff */
[----:B---3--:R-:W-:-:S04]  /*1790*/  ISETP.GE.U32.AND P0, PT, R20, UR8, PT ;  /* 0x0000000814007c0c */ /* 0x008fc8000bf06070 */
        /* <DEDUP_REMOVED lines=33> */
.L_x_171:
[----:B------:R-:W-:Y:S05]  /*19b0*/  BSYNC.RECONVERGENT B2 ;  /* 0x0000000000027941 */ /* 0x000fea0003800200 */
.L_x_170:
        /* <DEDUP_REMOVED lines=21> */
.L_x_173:
[----:B------:R-:W-:Y:S05]  /*1b10*/  BSYNC.RECONVERGENT B2 ;  /* 0x0000000000027941 */ /* 0x000fea0003800200 */
.L_x_172:
[----:B------:R-:W0:Y:S01]  /*1b20*/  LDC.64 R14, c[0x0][0x388] ;  /* 0x0000e200ff0e7b82 */ /* 0x000e220000000a00 */
[----:B------:R-:W0:Y:S01]  /*1b30*/  F2I.F64.TRUNC R13, R12 ;  /* 0x0000000c000d7311 */ /* 0x000e22000030d100 */
[----:B------:R-:W-:Y:S01]  /*1b40*/  MOV R20, 0x1 ;  /* 0x0000000100147802 */ /* 0x000fe20000000f00 */
[----:B------:R-:W-:Y:S02]  /*1b50*/  IMAD.MOV.U32 R21, RZ, RZ, 0x0 ;  /* 0x00000000ff157424 */ /* 0x000fe400078e00ff */
[----:B0-----:R-:W-:-:S05]  /*1b60*/  IMAD.WIDE R14, R13, 0x8, R14 ;  /* 0x000000080d0e7825 */ /* 0x001fca00078e020e */
[----:B------:R3:W-:Y:S02]  /*1b70*/  REDG.E.ADD.64.STRONG.GPU desc[UR6][R14.64], R20 ;  /* 0x000000140e00798e */ /* 0x0007e4000c12e506 */
.L_x_169:
[----:B------:R-:W-:-:S07]  /*1b80*/  VIADD R18, R18, 0x2 ;  /* 0x0000000212127836 */ /* 0x000fce0000000000 */
.L_x_163:
[----:B------:R-:W4:Y:S01]  /*1b90*/  LDC.64 R12, c[0x0][0x390] ;  /* 0x0000e400ff0c7b82 */ /* 0x000f220000000a00 */
[----:B------:R-:W-:-:S05]  /*1ba0*/  IMAD.IADD R7, R7, 0x1, R18 ;  /* 0x0000000107077824 */ /* 0x000fca00078e0212 */
[----:B----4-:R-:W-:Y:S02]  /*1bb0*/  ISETP.GE.U32.AND P0, PT, R7, R12, PT ;  /* 0x0000000c0700720c */ /* 0x010fe40003f06070 */
[----:B------:R-:W-:Y:S02]  /*1bc0*/  LOP3.LUT R7, R3, 0x1, RZ, 0xc0, !PT ;  /* 0x0000000103077812 */ /* 0x000fe400078ec0ff */
[----:B------:R-:W-:-:S04]  /*1bd0*/  ISETP.GE.AND.EX P0, PT, RZ, R13, PT, P0 ;  /* 0x0000000dff00720c */ /* 0x000fc80003f06300 */
[----:B------:R-:W-:-:S13]  /*1be0*/  ISETP.NE.U32.OR P0, PT, R7, 0x1, P0 ;  /* 0x000000010700780c */ /* 0x000fda0000705470 */
[----:B------:R-:W-:Y:S05]  /*1bf0*/  @P0 BRA `(.L_x_162) ;  /* 0x0000000000f80947 */ /* 0x000fea0003800000 */
[----:B------:R-:W4:Y:S01]  /*1c00*/  S2R R12, SR_CgaCtaId ;  /* 0x00000000000c7919 */ /* 0x000f220000008800 */
[----:B------:R-:W-:Y:S01]  /*1c10*/  MOV R7, 0x400 ;  /* 0x0000040000077802 */ /* 0x000fe20000000f00 */
[----:B------:R-:W-:Y:S03]  /*1c20*/  BSSY.RECONVERGENT B2, `(.L_x_174) ;  /* 0x0000021000027945 */ /* 0x000fe60003800200 */
[----:B----4-:R-:W-:-:S05]  /*1c30*/  LEA R7, R12, R7, 0x18 ;  /* 0x000000070c077211 */ /* 0x010fca00078ec0ff */
[----:B------:R-:W-:-:S05]  /*1c40*/  IMAD R7, R18, 0x18, R7 ;  /* 0x0000001812077824 */ /* 0x000fca00078e0207 */
[----:B0123--:R-:W0:Y:S04]  /*1c50*/  LDS.128 R12, [R7] ;  /* 0x00000000070c7984 */ /* 0x00fe280000000c00 */
[----:B------:R-:W1:Y:S01]  /*1c60*/  LDS.64 R18, [R7+0x10] ;  /* 0x0000100007127984 */ /* 0x000e620000000a00 */
[----:B0----5:R-:W-:Y:S02]  /*1c70*/  DADD R14, R10, -R14 ;  /* 0x000000000a0e7229 */ /* 0x021fe4000000080e */
[----:B------:R-:W-:Y:S02]  /*1c80*/  DADD R12, R16, -R12 ;  /* 0x00000000100c7229 */ /* 0x000fe4000000080c */
[----:B-1----:R-:W-:-:S04]  /*1c90*/  DADD R18, R8, -R18 ;  /* 0x0000000008127229 */ /* 0x002fc80000000812 */
[----:B------:R-:W-:-:S08]  /*1ca0*/  DMUL R14, R14, R14 ;  /* 0x0000000e0e0e7228 */ /* 0x000fd00000000000 */
[----:B------:R-:W-:-:S08]  /*1cb0*/  DFMA R14, R12, R12, R14 ;  /* 0x0000000c0c0e722b */ /* 0x000fd0000000000e */
[----:B------:R-:W-:Y:S01]  /*1cc0*/  DFMA R28, R18, R18, R14 ;  /* 0x00000012121c722b */ /* 0x000fe2000000000e */
[----:B------:R-:W-:Y:S02]  /*1cd0*/  IMAD.MOV.U32 R14, RZ, RZ, 0x0 ;  /* 0x00000000ff0e7424 */ /* 0x000fe400078e00ff */
[----:B------:R-:W-:-:S03]  /*1ce0*/  IMAD.MOV.U32 R15, RZ, RZ, 0x3fd80000 ;  /* 0x3fd80000ff0f7424 */ /* 0x000fc600078e00ff */
[----:B------:R-:W0:Y:S04]  /*1cf0*/  MUFU.RSQ64H R27, R29 ;  /* 0x0000001d001b7308 */ /* 0x000e280000001c00 */
[----:B------:R-:W-:-:S04]  /*1d00*/  IADD3 R26, PT, PT, R29, -0x3500000, RZ ;  /* 0xfcb000001d1a7810 */ /* 0x000fc80007ffe0ff */
[----:B------:R-:W-:Y:S02]  /*1d10*/  ISETP.GE.U32.AND P0, PT, R26, 0x7ca00000, PT ;  /* 0x7ca000001a00780c */ /* 0x000fe40003f06070 */
        /* <DEDUP_REMOVED lines=15> */
[----:B------:R-:W-:Y:S01]  /*1e10*/  IMAD.MOV.U32 R14, RZ, RZ, R28 ;  /* 0x000000ffff0e7224 */ /* 0x000fe200078e001c */
[----:B------:R-:W-:-:S07]  /*1e20*/  MOV R15, R29 ;  /* 0x0000001d000f7202 */ /* 0x000fce0000000f00 */
.L_x_175:
[----:B------:R-:W-:Y:S05]  /*1e30*/  BSYNC.RECONVERGENT B2 ;  /* 0x0000000000027941 */ /* 0x000fea0003800200 */
.L_x_174:
        /* <DEDUP_REMOVED lines=18> */
[----:B------:R-:W-:Y:S05]  /*1f60*/  CALL.REL.NOINC `($__internal_4_$__cuda_sm20_div_rn_f64_full) ;  /* 0x0000002000207944 */ /* 0x000fea0003c00000 */
.L_x_177:
[----:B------:R-:W-:Y:S05]  /*1f70*/  BSYNC.RECONVERGENT B2 ;  /* 0x0000000000027941 */ /* 0x000fea0003800200 */
.L_x_176:
[----:B------:R-:W0:Y:S01]  /*1f80*/  LDC.64 R14, c[0x0][0x388] ;  /* 0x0000e200ff0e7b82 */ /* 0x000e220000000a00 */
[----:B------:R-:W0:Y:S01]  /*1f90*/  F2I.F64.TRUNC R13, R12 ;  /* 0x0000000c000d7311 */ /* 0x000e22000030d100 */
[----:B------:R-:W-:Y:S02]  /*1fa0*/  IMAD.MOV.U32 R18, RZ, RZ, 0x1 ;  /* 0x00000001ff127424 */ /* 0x000fe400078e00ff */
[----:B------:R-:W-:Y:S02]  /*1fb0*/  IMAD.MOV.U32 R19, RZ, RZ, 0x0 ;  /* 0x00000000ff137424 */ /* 0x000fe400078e00ff */
[----:B0-----:R-:W-:-:S05]  /*1fc0*/  IMAD.WIDE R14, R13, 0x8, R14 ;  /* 0x000000080d0e7825 */ /* 0x001fca00078e020e */
[----:B------:R4:W-:Y:S02]  /*1fd0*/  REDG.E.ADD.64.STRONG.GPU desc[UR6][R14.64], R18 ;  /* 0x000000120e00798e */ /* 0x0009e4000c12e506 */
.L_x_162:
[----:B------:R-:W-:Y:S05]  /*1fe0*/  @P1 BRA `(.L_x_178) ;  /* 0xffffffe000701947 */ /* 0x000fea000383ffff */
.L_x_139:
[----:B-1----:R-:W-:Y:S05]  /*1ff0*/  BSYNC B0 ;  /* 0x0000000000007941 */ /* 0x002fea0003800000 */
.L_x_138:
[----:B------:R-:W1:Y:S01]  /*2000*/  S2R R6, SR_CgaCtaId ;  /* 0x0000000000067919 */ /* 0x000e620000008800 */
[----:B------:R-:W0:Y:S01]  /*2010*/  LDCU.64 UR8, c[0x0][0x390] ;  /* 0x00007200ff0877ac */ /* 0x000e220008000a00 */
[----:B----4-:R-:W-:Y:S02]  /*2020*/  IADD3 R19, PT, PT, R4, 0x1, RZ ;  /* 0x0000000104137810 */ /* 0x010fe40007ffe0ff */
[----:B------:R-:W-:Y:S02]  /*2030*/  MOV R7, 0x400 ;  /* 0x0000040000077802 */ /* 0x000fe40000000f00 */
[----:B------:R-:W-:Y:S02]  /*2040*/  ISETP.GE.U32.AND P0, PT, R19, R3, PT ;  /* 0x000000031300720c */ /* 0x000fe40003f06070 */
[----:B0-----:R-:W-:-:S04]  /*2050*/  ISETP.GE.U32.AND P1, PT, R0, UR8, PT ;  /* 0x0000000800007c0c */ /* 0x001fc8000bf26070 */
[----:B------:R-:W-:Y:S02]  /*2060*/  ISETP.GE.OR.EX P0, PT, RZ, UR9, P0, P1 ;  /* 0x00000009ff007c0c */ /* 0x000fe40008706710 */
[----:B-1----:R-:W-:-:S05]  /*2070*/  LEA R7, R6, R7, 0x18 ;  /* 0x0000000706077211 */ /* 0x002fca00078ec0ff */
[----:B------:R-:W-:-:S05]  /*2080*/  IMAD R13, R4, 0x18, R7 ;  /* 0x00000018040d7824 */ /* 0x000fca00078e0207 */
[----:B-----5:R0:W-:Y:S04]  /*2090*/  STS.64 [R13], R16 ;  /* 0x000000100d007388 */ /* 0x0201e80000000a00 */
[----:B------:R0:W-:Y:S04]  /*20a0*/  STS.64 [R13+0x8], R10 ;  /* 0x0000080a0d007388 */ /* 0x0001e80000000a00 */
[----:B------:R0:W-:Y:S01]  /*20b0*/  STS.64 [R13+0x10], R8 ;  /* 0x000010080d007388 */ /* 0x0001e20000000a00 */
[----:B------:R-:W-:Y:S05]  /*20c0*/  @P0 EXIT ;  /* 0x000000000000094d */ /* 0x000fea0003800000 */
        /* <DEDUP_REMOVED lines=10> */
[----:B------:R-:W-:Y:S01]  /*2170*/  VIADD R4, R13, 0x38 ;  /* 0x000000380d047836 */ /* 0x000fe20000000000 */
[----:B------:R-:W-:-:S07]  /*2180*/  IADD3 R18, PT, PT, -R18, RZ, RZ ;  /* 0x000000ff12127210 */ /* 0x000fce0007ffe1ff */
.L_x_206:
[----:B------:R-:W-:Y:S01]  /*2190*/  VIADD R12, R0, 0x1 ;  /* 0x00000001000c7836 */ /* 0x000fe20000000000 */
[----:B------:R-:W-:Y:S05]  /*21a0*/  YIELD ;  /* 0x0000000000007946 */ /* 0x000fea0003800000 */
[----:B------:R-:W-:Y:S01]  /*21b0*/  ISETP.GE.U32.AND P0, PT, R12, UR14, PT ;  /* 0x0000000e0c007c0c */ /* 0x000fe2000bf06070 */
[----:B------:R-:W-:Y:S01]  /*21c0*/  VIADD R18, R18, 0x4 ;  /* 0x0000000412127836 */ /* 0x000fe20000000000 */
[----:B------:R-:W-:Y:S02]  /*21d0*/  BSSY.RECONVERGENT B3, `(.L_x_182) ;  /* 0x0000040000037945 */ /* 0x000fe40003800200 */
[----:B------:R-:W-:-:S02]  /*21e0*/  ISETP.GE.AND.EX P0, PT, RZ, UR15, PT, P0 ;  /* 0x0000000fff007c0c */ /* 0x000fc4000bf06300 */
[----:B------:R-:W-:-:S11]  /*21f0*/  ISETP.NE.AND P1, PT, R18, RZ, PT ;  /* 0x000000ff1200720c */ /* 0x000fd60003f25270 */
[----:B01--4-:R-:W-:Y:S05]  /*2200*/  @P0 BRA `(.L_x_183) ;  /* 0x0000000000f00947 */ /* 0x013fea0003800000 */
[----:B--23--:R-:W1:Y:S01]  /*2210*/  LDS.64 R14, [R4+-0x18] ;  /* 0xffffe800040e7984 */ /* 0x00ce620000000a00 */
[----:B------:R-:W-:Y:S01]  /*2220*/  MOV R28, 0x0 ;  /* 0x00000000001c7802 */ /* 0x000fe20000000f00 */
[----:B------:R-:W-:Y:S01]  /*2230*/  IMAD.MOV.U32 R29, RZ, RZ, 0x3fd80000 ;  /* 0x3fd80000ff1d7424 */ /* 0x000fe200078e00ff */
[----:B------:R-:W-:Y:S01]  /*2240*/  BSSY.RECONVERGENT B4, `(.L_x_184) ;  /* 0x000001d000047945 */ /* 0x000fe20003800200 */
[----:B0-----:R-:W0:Y:S04]  /*2250*/  LDS.64 R12, [R4+-0x20] ;  /* 0xffffe000040c7984 */ /* 0x001e280000000a00 */
[----:B------:R-:W2:Y:S01]  /*2260*/  LDS.64 R20, [R4+-0x10] ;  /* 0xfffff00004147984 */ /* 0x000ea20000000a00 */
[----:B-1----:R-:W-:Y:S02]  /*2270*/  DADD R14, R10, -R14 ;  /* 0x000000000a0e7229 */ /* 0x002fe4000000080e */
[----:B0-----:R-:W-:-:S06]  /*2280*/  DADD R12, R16, -R12 ;  /* 0x00000000100c7229 */ /* 0x001fcc000000080c */
[----:B------:R-:W-:Y:S02]  /*2290*/  DMUL R14, R14, R14 ;  /* 0x0000000e0e0e7228 */ /* 0x000fe40000000000 */
[----:B--2---:R-:W-:-:S06]  /*22a0*/  DADD R20, R8, -R20 ;  /* 0x0000000008147229 */ /* 0x004fcc0000000814 */
        /* <DEDUP_REMOVED lines=20> */
[----:B------:R-:W-:Y:S02]  /*23f0*/  IMAD.MOV.U32 R20, RZ, RZ, R28 ;  /* 0x000000ffff147224 */ /* 0x000fe400078e001c */
[----:B------:R-:W-:-:S07]  /*2400*/  IMAD.MOV.U32 R21, RZ, RZ, R29 ;  /* 0x000000ffff157224 */ /* 0x000fce00078e001d */
.L_x_185:
[----:B------:R-:W-:Y:S05]  /*2410*/  BSYNC.RECONVERGENT B4 ;  /* 0x0000000000047941 */ /* 0x000fea0003800200 */
.L_x_184:
        /* <DEDUP_REMOVED lines=20> */
.L_x_187:
[----:B------:R-:W-:Y:S05]  /*2560*/  BSYNC.RECONVERGENT B4 ;  /* 0x0000000000047941 */ /* 0x000fea0003800200 */
.L_x_186:
[----:B------:R-:W0:Y:S01]  /*2570*/  LDC.64 R14, c[0x0][0x388] ;  /* 0x0000e200ff0e7b82 */ /* 0x000e220000000a00 */
[----:B------:R-:W0:Y:S01]  /*2580*/  F2I.F64.TRUNC R13, R12 ;  /* 0x0000000c000d7311 */ /* 0x000e22000030d100 */
[----:B------:R-:W-:Y:S01]  /*2590*/  IMAD.MOV.U32 R20, RZ, RZ, 0x1 ;  /* 0x00000001ff147424 */ /* 0x000fe200078e00ff */
[----:B------:R-:W-:Y:S01]  /*25a0*/  MOV R21, 0x0 ;  /* 0x0000000000157802 */ /* 0x000fe20000000f00 */
[----:B0-----:R-:W-:-:S05]  /*25b0*/  IMAD.WIDE R14, R13, 0x8, R14 ;  /* 0x000000080d0e7825 */ /* 0x001fca00078e020e */
[----:B------:R1:W-:Y:S02]  /*25c0*/  REDG.E.ADD.64.STRONG.GPU desc[UR6][R14.64], R20 ;  /* 0x000000140e00798e */ /* 0x0003e4000c12e506 */
.L_x_183:
[----:B------:R-:W-:Y:S05]  /*25d0*/  BSYNC.RECONVERGENT B3 ;  /* 0x0000000000037941 */ /* 0x000fea0003800200 */
.L_x_182:
[----:B------:R-:W-:Y:S01]  /*25e0*/  VIADD R12, R0, 0x2 ;  /* 0x00000002000c7836 */ /* 0x000fe20000000000 */
[----:B------:R-:W-:Y:S04]  /*25f0*/  BSSY.RECONVERGENT B3, `(.L_x_188) ;  /* 0x0000040000037945 */ /* 0x000fe80003800200 */
[----:B------:R-:W-:-:S04]  /*2600*/  ISETP.GE.U32.AND P0, PT, R12, UR14, PT ;  /* 0x0000000e0c007c0c */ /* 0x000fc8000bf06070 */
[----:B------:R-:W-:-:S13]  /*2610*/  ISETP.GE.AND.EX P0, PT, RZ, UR15, PT, P0 ;  /* 0x0000000fff007c0c */ /* 0x000fda000bf06300 */
[----:B------:R-:W-:Y:S05]  /*2620*/  @P0 BRA `(.L_x_189) ;  /* 0x0000000000f00947 */ /* 0x000fea0003800000 */
[----:B-123--:R-:W1:Y:S01]  /*2630*/  LDS.64 R14, [R4] ;  /* 0x00000000040e7984 */ /* 0x00ee620000000a00 */
[----:B------:R-:W-:Y:S01]  /*2640*/  IMAD.MOV.U32 R28, RZ, RZ, 0x0 ;  /* 0x00000000ff1c7424 */ /* 0x000fe200078e00ff */
[----:B------:R-:W-:Y:S01]  /*2650*/  MOV R29, 0x3fd80000 ;  /* 0x3fd80000001d7802 */ /* 0x000fe20000000f00 */
[----:B------:R-:W-:Y:S01]  /*2660*/  BSSY.RECONVERGENT B4, `(.L_x_190) ;  /* 0x000001d000047945 */ /* 0x000fe20003800200 */
[----:B0-----:R-:W0:Y:S04]  /*2670*/  LDS.64 R12, [R4+-0x8] ;  /* 0xfffff800040c7984 */ /* 0x001e280000000a00 */
[----:B------:R-:W2:Y:S01]  /*2680*/  LDS.64 R20, [R4+0x8] ;  /* 0x0000080004147984 */ /* 0x000ea20000000a00 */
        /* <DEDUP_REMOVED lines=21> */
[----:B------:R-:W-:Y:S02]  /*27e0*/  MOV R28, R14 ;  /* 0x0000000e001c7202 */ /* 0x000fe40000000f00 */
[----:B------:R-:W-:-:S07]  /*27f0*/  MOV R14, 0x2810 ;  /* 0x00002810000e7802 */ /* 0x000fce0000000f00 */
[----:B------:R-:W-:Y:S05]  /*2800*/  CALL.REL.NOINC `($__internal_5_$__cuda_sm20_dsqrt_rn_f64_mediumpath_v1) ;  /* 0x0000001c00707944 */ /* 0x000fea0003c00000 */
[----:B------:R-:W-:Y:S02]  /*2810*/  IMAD.MOV.U32 R20, RZ, RZ, R28 ;  /* 0x000000ffff147224 */ /* 0x000fe400078e001c */
[----:B------:R-:W-:-:S07]  /*2820*/  IMAD.MOV.U32 R21, RZ, RZ, R29 ;  /* 0x000000ffff157224 */ /* 0x000fce00078e001d */
.L_x_191:
[----:B------:R-:W-:Y:S05]  /*2830*/  BSYNC.RECONVERGENT B4 ;  /* 0x0000000000047941 */ /* 0x000fea0003800200 */
.L_x_190:
        /* <DEDUP_REMOVED lines=16> */
[----:B------:R-:W-:Y:S01]  /*2940*/  MOV R14, R20 ;  /* 0x00000014000e7202 */ /* 0x000fe20000000f00 */
[----:B------:R-:W-:Y:S01]  /*2950*/  IMAD.MOV.U32 R15, RZ, RZ, R21 ;  /* 0x000000ffff0f7224 */ /* 0x000fe200078e0015 */
[----:B------:R-:W-:-:S07]  /*2960*/  MOV R30, 0x2980 ;  /* 0x00002980001e7802 */ /* 0x000fce0000000f00 */
[----:B------:R-:W-:Y:S05]  /*2970*/  CALL.REL.NOINC `($__internal_4_$__cuda_sm20_div_rn_f64_full) ;  /* 0x00000014009c7944 */ /* 0x000fea0003c00000 */
.L_x_193:
[----:B------:R-:W-:Y:S05]  /*2980*/  BSYNC.RECONVERGENT B4 ;  /* 0x0000000000047941 */ /* 0x000fea0003800200 */
.L_x_192:
[----:B------:R-:W0:Y:S01]  /*2990*/  LDC.64 R14, c[0x0][0x388] ;  /* 0x0000e200ff0e7b82 */ /* 0x000e220000000a00 */
[----:B------:R-:W0:Y:S01]  /*29a0*/  F2I.F64.TRUNC R13, R12 ;  /* 0x0000000c000d7311 */ /* 0x000e22000030d100 */
[----:B------:R-:W-:Y:S02]  /*29b0*/  IMAD.MOV.U32 R20, RZ, RZ, 0x1 ;  /* 0x00000001ff147424 */ /* 0x000fe400078e00ff */
[----:B------:R-:W-:Y:S02]  /*29c0*/  IMAD.MOV.U32 R21, RZ, RZ, 0x0 ;  /* 0x00000000ff157424 */ /* 0x000fe400078e00ff */
[----:B0-----:R-:W-:-:S05]  /*29d0*/  IMAD.WIDE R14, R13, 0x8, R14 ;  /* 0x000000080d0e7825 */ /* 0x001fca00078e020e */
[----:B------:R4:W-:Y:S02]  /*29e0*/  REDG.E.ADD.64.STRONG.GPU desc[UR6][R14.64], R20 ;  /* 0x000000140e00798e */ /* 0x0009e4000c12e506 */
.L_x_189:
[----:B------:R-:W-:Y:S05]  /*29f0*/  BSYNC.RECONVERGENT B3 ;  /* 0x0000000000037941 */ /* 0x000fea0003800200 */
.L_x_188:
[----:B------:R-:W-:Y:S01]  /*2a00*/  IADD3 R12, PT, PT, R0, 0x3, RZ ;  /* 0x00000003000c7810 */ /* 0x000fe20007ffe0ff */
[----:B------:R-:W-:Y:S03]  /*2a10*/  BSSY.RECONVERGENT B3, `(.L_x_194) ;  /* 0x0000040000037945 */ /* 0x000fe60003800200 */
[----:B------:R-:W-:-:S04]  /*2a20*/  ISETP.GE.U32.AND P0, PT, R12, UR14, PT ;  /* 0x0000000e0c007c0c */ /* 0x000fc8000bf06070 */
[----:B------:R-:W-:-:S13]  /*2a30*/  ISETP.GE.AND.EX P0, PT, RZ, UR15, PT, P0 ;  /* 0x0000000fff007c0c */ /* 0x000fda000bf06300 */
[----:B------:R-:W-:Y:S05]  /*2a40*/  @P0 BRA `(.L_x_195) ;  /* 0x0000000000f00947 */ /* 0x000fea0003800000 */
[----:B-1234-:R-:W1:Y:S01]  /*2a50*/  LDS.64 R14, [R4+0x18] ;  /* 0x00001800040e7984 */ /* 0x01ee620000000a00 */
[----:B------:R-:W-:Y:S01]  /*2a60*/  IMAD.MOV.U32 R28, RZ, RZ, 0x0 ;  /* 0x00000000ff1c7424 */ /* 0x000fe200078e00ff */
[----:B------:R-:W-:Y:S01]  /*2a70*/  BSSY.RECONVERGENT B4, `(.L_x_196) ;  /* 0x000001e000047945 */ /* 0x000fe20003800200 */
[----:B------:R-:W-:Y:S01]  /*2a80*/  IMAD.MOV.U32 R29, RZ, RZ, 0x3fd80000 ;  /* 0x3fd80000ff1d7424 */ /* 0x000fe200078e00ff */
[----:B0-----:R-:W0:Y:S04]  /*2a90*/  LDS.64 R12, [R4+0x10] ;  /* 0x00001000040c7984 */ /* 0x001e280000000a00 */
        /* <DEDUP_REMOVED lines=25> */
[----:B------:R-:W-:Y:S01]  /*2c30*/  MOV R20, R28 ;  /* 0x0000001c00147202 */ /* 0x000fe20000000f00 */
[----:B------:R-:W-:-:S07]  /*2c40*/  IMAD.MOV.U32 R21, RZ, RZ, R29 ;  /* 0x000000ffff157224 */ /* 0x000fce00078e001d */
.L_x_197:
[----:B------:R-:W-:Y:S05]  /*2c50*/  BSYNC.RECONVERGENT B4 ;  /* 0x0000000000047941 */ /* 0x000fea0003800200 */
.L_x_196:
        /* <DEDUP_REMOVED lines=20> */
.L_x_199:
[----:B------:R-:W-:Y:S05]  /*2da0*/  BSYNC.RECONVERGENT B4 ;  /* 0x0000000000047941 */ /* 0x000fea0003800200 */
.L_x_198:
[----:B------:R-:W0:Y:S01]  /*2db0*/  LDC.64 R14, c[0x0][0x388] ;  /* 0x0000e200ff0e7b82 */ /* 0x000e220000000a00 */
[----:B------:R-:W0:Y:S01]  /*2dc0*/  F2I.F64.TRUNC R13, R12 ;  /* 0x0000000c000d7311 */ /* 0x000e22000030d100 */
[----:B------:R-:W-:Y:S02]  /*2dd0*/  IMAD.MOV.U32 R20, RZ, RZ, 0x1 ;  /* 0x00000001ff147424 */ /* 0x000fe400078e00ff */
[----:B------:R-:W-:Y:S02]  /*2de0*/  IMAD.MOV.U32 R21, RZ, RZ, 0x0 ;  /* 0x00000000ff157424 */ /* 0x000fe400078e00ff */
[----:B0-----:R-:W-:-:S05]  /*2df0*/  IMAD.WIDE R14, R13, 0x8, R14 ;  /* 0x000000080d0e7825 */ /* 0x001fca00078e020e */
[----:B------:R0:W-:Y:S02]  /*2e00*/  REDG.E.ADD.64.STRONG.GPU desc[UR6][R14.64], R20 ;  /* 0x000000140e00798e */ /* 0x0001e4000c12e506 */
.L_x_195:
[----:B------:R-:W-:Y:S05]  /*2e10*/  BSYNC.RECONVERGENT B3 ;  /* 0x0000000000037941 */ /* 0x000fea0003800200 */
.L_x_194:
[----:B------:R-:W-:Y:S01]  /*2e20*/  VIADD R0, R0, 0x4 ;  /* 0x0000000400007836 */ /* 0x000fe20000000000 */
[----:B------:R-:W-:Y:S04]  /*2e30*/  BSSY.RECONVERGENT B3, `(.L_x_200) ;  /* 0x0000040000037945 */ /* 0x000fe80003800200 */
[----:B------:R-:W-:-:S04]  /*2e40*/  ISETP.GE.U32.AND P0, PT, R0, UR14, PT ;  /* 0x0000000e00007c0c */ /* 0x000fc8000bf06070 */
[----:B------:R-:W-:-:S13]  /*2e50*/  ISETP.GE.AND.EX P0, PT, RZ, UR15, PT, P0 ;  /* 0x0000000fff007c0c */ /* 0x000fda000bf06300 */
[----:B------:R-:W-:Y:S05]  /*2e60*/  @P0 BRA `(.L_x_201) ;  /* 0x0000000000f00947 */ /* 0x000fea0003800000 */
[----:B01234-:R-:W0:Y:S01]  /*2e70*/  LDS.64 R14, [R4+0x30] ;  /* 0x00003000040e7984 */ /* 0x01fe220000000a00 */
[----:B------:R-:W-:Y:S01]  /*2e80*/  IMAD.MOV.U32 R28, RZ, RZ, 0x0 ;  /* 0x00000000ff1c7424 */ /* 0x000fe200078e00ff */
[----:B------:R-:W-:Y:S01]  /*2e90*/  BSSY.RECONVERGENT B4, `(.L_x_202) ;  /* 0x000001e000047945 */ /* 0x000fe20003800200 */
[----:B------:R-:W-:Y:S01]  /*2ea0*/  IMAD.MOV.U32 R29, RZ, RZ, 0x3fd80000 ;  /* 0x3fd80000ff1d7424 */ /* 0x000fe200078e00ff */
[----:B------:R-:W1:Y:S04]  /*2eb0*/  LDS.64 R12, [R4+0x28] ;  /* 0x00002800040c7984 */ /* 0x000e680000000a00 */
[----:B------:R-:W2:Y:S01]  /*2ec0*/  LDS.64 R20, [R4+0x38] ;  /* 0x0000380004147984 */ /* 0x000ea20000000a00 */
[----:B0-----:R-:W-:Y:S02]  /*2ed0*/  DADD R14, R10, -R14 ;  /* 0x000000000a0e7229 */ /* 0x001fe4000000080e */
[----:B-1----:R-:W-:-:S06]  /*2ee0*/  DADD R12, R16, -R12 ;  /* 0x00000000100c7229 */ /* 0x002fcc000000080c */
[----:B------:R-:W-:Y:S02]  /*2ef0*/  DMUL R14, R14, R14 ;  /* 0x0000000e0e0e7228 */ /* 0x000fe40000000000 */
[----:B--2---:R-:W-:-:S06]  /*2f00*/  DADD R20, R8, -R20 ;  /* 0x0000000008147229 */ /* 0x004fcc0000000814 */
[----:B------:R-:W-:-:S08]  /*2f10*/  DFMA R14, R12, R12, R14 ;  /* 0x0000000c0c0e722b */ /* 0x000fd0000000000e */
[----:B------:R-:W-:-:S06]  /*2f20*/  DFMA R14, R20, R20, R14 ;  /* 0x00000014140e722b */ /* 0x000fcc000000000e */
        /* <DEDUP_REMOVED lines=20> */
.L_x_203:
[----:B------:R-:W-:Y:S05]  /*3070*/  BSYNC.RECONVERGENT B4 ;  /* 0x0000000000047941 */ /* 0x000fea0003800200 */
.L_x_202:
        /* <DEDUP_REMOVED lines=20> */
.L_x_205:
[----:B------:R-:W-:Y:S05]  /*31c0*/  BSYNC.RECONVERGENT B4 ;  /* 0x0000000000047941 */ /* 0x000fea0003800200 */
.L_x_204:
[----:B------:R-:W0:Y:S01]  /*31d0*/  LDC.64 R14, c[0x0][0x388] ;  /* 0x0000e200ff0e7b82 */ /* 0x000e220000000a00 */
[----:B------:R-:W0:Y:S01]  /*31e0*/  F2I.F64.TRUNC R13, R12 ;  /* 0x0000000c000d7311 */ /* 0x000e22000030d100 */
[----:B------:R-:W-:Y:S01]  /*31f0*/  MOV R20, 0x1 ;  /* 0x0000000100147802 */ /* 0x000fe20000000f00 */
[----:B------:R-:W-:Y:S02]  /*3200*/  IMAD.MOV.U32 R21, RZ, RZ, 0x0 ;  /* 0x00000000ff157424 */ /* 0x000fe400078e00ff */
[----:B0-----:R-:W-:-:S05]  /*3210*/  IMAD.WIDE R14, R13, 0x8, R14 ;  /* 0x000000080d0e7825 */ /* 0x001fca00078e020e */
[----:B------:R0:W-:Y:S02]  /*3220*/  REDG.E.ADD.64.STRONG.GPU desc[UR6][R14.64], R20 ;  /* 0x000000140e00798e */ /* 0x0001e4000c12e506 */
.L_x_201:
[----:B------:R-:W-:Y:S05]  /*3230*/  BSYNC.RECONVERGENT B3 ;  /* 0x0000000000037941 */ /* 0x000fea0003800200 */
.L_x_200:
[----:B------:R-:W-:Y:S02]  /*3240*/  VIADD R19, R19, 0x4 ;  /* 0x0000000413137836 */ /* 0x000fe40000000000 */
[----:B------:R-:W-:Y:S01]  /*3250*/  VIADD R4, R4, 0x60 ;  /* 0x0000006004047836 */ /* 0x000fe20000000000 */
[----:B------:R-:W-:Y:S06]  /*3260*/  @P1 BRA `(.L_x_206) ;  /* 0xffffffec00c81947 */ /* 0x000fec000383ffff */
[----:B------:R-:W-:Y:S05]  /*3270*/  BSYNC B0 ;  /* 0x0000000000007941 */ /* 0x000fea0003800000 */
.L_x_181:
[----:B------:R-:W-:-:S07]  /*3280*/  IADD3 R19, PT, PT, R19, -0x1, RZ ;  /* 0xffffffff13137810 */ /* 0x000fce0007ffe0ff */
.L_x_180:
[----:B------:R-:W-:Y:S05]  /*3290*/  BSYNC B2 ;  /* 0x0000000000027941 */ /* 0x000fea0003800000 */
.L_x_179:
[----:B------:R-:W-:-:S13]  /*32a0*/  ISETP.NE.AND P0, PT, R6, RZ, PT ;  /* 0x000000ff0600720c */ /* 0x000fda0003f05270 */
[----:B------:R-:W-:Y:S05]  /*32b0*/  @!P0 EXIT ;  /* 0x000000000000894d */ /* 0x000fea0003800000 */
[----:B------:R-:W-:Y:S01]  /*32c0*/  ISETP.NE.AND P0, PT, R6, 0x1, PT ;  /* 0x000000010600780c */ /* 0x000fe20003f05270 */
[----:B------:R-:W-:-:S12]  /*32d0*/  BSSY.RECONVERGENT B0, `(.L_x_207) ;  /* 0x000008a000007945 */ /* 0x000fd80003800200 */
[----:B------:R-:W-:Y:S05]  /*32e0*/  @!P0 BRA `(.L_x_208) ;  /* 0x0000000800208947 */ /* 0x000fea0003800000 */
[----:B------:R-:W5:Y:S01]  /*32f0*/  LDCU.64 UR8, c[0x0][0x390] ;  /* 0x00007200ff0877ac */ /* 0x000f620008000a00 */
[----:B------:R-:W-:Y:S01]  /*3300*/  IMAD.IADD R4, R2, 0x1, R19 ;  /* 0x0000000102047824 */ /* 0x000fe200078e0213 */
[----:B------:R-:W-:Y:S01]  /*3310*/  BSSY.RECONVERGENT B2, `(.L_x_209) ;  /* 0x0000040000027945 */ /* 0x000fe20003800200 */
[----:B------:R-:W-:-:S03]  /*3320*/  IMAD R0, R19, 0x18, R7 ;  /* 0x0000001813007824 */ /* 0x000fc600078e0207 */
[----:B-----5:R-:W-:-:S04]  /*3330*/  ISETP.GE.U32.AND P0, PT, R4, UR8, PT ;  /* 0x0000000804007c0c */ /* 0x020fc8000bf06070 */
[----:B------:R-:W-:-:S13]  /*3340*/  ISETP.GE.AND.EX P0, PT, RZ, UR9, PT, P0 ;  /* 0x00000009ff007c0c */ /* 0x000fda000bf06300 */
[----:B------:R-:W-:Y:S05]  /*3350*/  @P0 BRA `(.L_x_210) ;  /* 0x0000000000ec0947 */ /* 0x000fea0003800000 */
[----:B01234-:R-:W0:Y:S01]  /*3360*/  LDS.64 R14, [R0+0x8] ;  /* 0x00000800000e7984 */ /* 0x01fe220000000a00 */
[----:B------:R-:W-:Y:S03]  /*3370*/  BSSY.RECONVERGENT B3, `(.L_x_211) ;  /* 0x000001f000037945 */ /* 0x000fe60003800200 */
[----:B------:R-:W1:Y:S04]  /*3380*/  LDS.64 R12, [R0] ;  /* 0x00000000000c7984 */ /* 0x000e680000000a00 */
[----:B------:R-:W2:Y:S01]  /*3390*/  LDS.64 R20, [R0+0x10] ;  /* 0x0000100000147984 */ /* 0x000ea20000000a00 */
[----:B0-----:R-:W-:Y:S02]  /*33a0*/  DADD R14, R10, -R14 ;  /* 0x000000000a0e7229 */ /* 0x001fe4000000080e */
[----:B-1----:R-:W-:-:S06]  /*33b0*/  DADD R12, R16, -R12 ;  /* 0x00000000100c7229 */ /* 0x002fcc000000080c */
[----:B------:R-:W-:Y:S02]  /*33c0*/  DMUL R14, R14, R14 ;  /* 0x0000000e0e0e7228 */ /* 0x000fe40000000000 */
[----:B--2---:R-:W-:-:S06]  /*33d0*/  DADD R20, R8, -R20 ;  /* 0x0000000008147229 */ /* 0x004fcc0000000814 */
[----:B------:R-:W-:-:S08]  /*33e0*/  DFMA R14, R12, R12, R14 ;  /* 0x0000000c0c0e722b */ /* 0x000fd0000000000e */
[----:B------:R-:W-:Y:S01]  /*33f0*/  DFMA R28, R20, R20, R14 ;  /* 0x00000014141c722b */ /* 0x000fe2000000000e */
[----:B------:R-:W-:Y:S01]  /*3400*/  IMAD.MOV.U32 R14, RZ, RZ, 0x0 ;  /* 0x00000000ff0e7424 */ /* 0x000fe200078e00ff */
[----:B------:R-:W-:-:S04]  /*3410*/  MOV R15, 0x3fd80000 ;  /* 0x3fd80000000f7802 */ /* 0x000fc80000000f00 */
        /* <DEDUP_REMOVED lines=20> */
.L_x_212:
[----:B------:R-:W-:Y:S05]  /*3560*/  BSYNC.RECONVERGENT B3 ;  /* 0x0000000000037941 */ /* 0x000fea0003800200 */
.L_x_211:
        /* <DEDUP_REMOVED lines=19> */
.L_x_214:
[----:B------:R-:W-:Y:S05]  /*36a0*/  BSYNC.RECONVERGENT B3 ;  /* 0x0000000000037941 */ /* 0x000fea0003800200 */
.L_x_213:
[----:B------:R-:W0:Y:S01]  /*36b0*/  LDC.64 R14, c[0x0][0x388] ;  /* 0x0000e200ff0e7b82 */ /* 0x000e220000000a00 */
[----:B------:R-:W0:Y:S01]  /*36c0*/  F2I.F64.TRUNC R13, R12 ;  /* 0x0000000c000d7311 */ /* 0x000e22000030d100 */
[----:B------:R-:W-:Y:S01]  /*36d0*/  MOV R20, 0x1 ;  /* 0x0000000100147802 */ /* 0x000fe20000000f00 */
[----:B------:R-:W-:Y:S02]  /*36e0*/  IMAD.MOV.U32 R21, RZ, RZ, 0x0 ;  /* 0x00000000ff157424 */ /* 0x000fe400078e00ff */
[----:B0-----:R-:W-:-:S05]  /*36f0*/  IMAD.WIDE R14, R13, 0x8, R14 ;  /* 0x000000080d0e7825 */ /* 0x001fca00078e020e */
[----:B------:R0:W-:Y:S02]  /*3700*/  REDG.E.ADD.64.STRONG.GPU desc[UR6][R14.64], R20 ;  /* 0x000000140e00798e */ /* 0x0001e4000c12e506 */
.L_x_210:
[----:B------:R-:W-:Y:S05]  /*3710*/  BSYNC.RECONVERGENT B2 ;  /* 0x0000000000027941 */ /* 0x000fea0003800200 */
.L_x_209:
[----:B------:R-:W5:Y:S01]  /*3720*/  LDCU.64 UR8, c[0x0][0x390] ;  /* 0x00007200ff0877ac */ /* 0x000f620008000a00 */
[----:B------:R-:W-:Y:S01]  /*3730*/  VIADD R4, R4, 0x1 ;  /* 0x0000000104047836 */ /* 0x000fe20000000000 */
[----:B------:R-:W-:Y:S04]  /*3740*/  BSSY.RECONVERGENT B2, `(.L_x_215) ;  /* 0x0000041000027945 */ /* 0x000fe80003800200 */
[----:B-----5:R-:W-:-:S04]  /*3750*/  ISETP.GE.U32.AND P0, PT, R4, UR8, PT ;  /* 0x0000000804007c0c */ /* 0x020fc8000bf06070 */
[----:B------:R-:W-:-:S13]  /*3760*/  ISETP.GE.AND.EX P0, PT, RZ, UR9, PT, P0 ;  /* 0x00000009ff007c0c */ /* 0x000fda000bf06300 */
[----:B------:R-:W-:Y:S05]  /*3770*/  @P0 BRA `(.L_x_216) ;  /* 0x0000000000f40947 */ /* 0x000fea0003800000 */
[----:B01234-:R-:W0:Y:S01]  /*3780*/  LDS.64 R14, [R0+0x20] ;  /* 0x00002000000e7984 */ /* 0x01fe220000000a00 */
[----:B------:R-:W-:Y:S03]  /*3790*/  BSSY.RECONVERGENT B3, `(.L_x_217) ;  /* 0x000001f000037945 */ /* 0x000fe60003800200 */
[----:B------:R-:W1:Y:S04]  /*37a0*/  LDS.64 R12, [R0+0x18] ;  /* 0x00001800000c7984 */ /* 0x000e680000000a00 */
[----:B------:R-:W2:Y:S01]  /*37b0*/  LDS.64 R20, [R0+0x28] ;  /* 0x0000280000147984 */ /* 0x000ea20000000a00 */
[----:B0-----:R-:W-:Y:S02]  /*37c0*/  DADD R14, R10, -R14 ;  /* 0x000000000a0e7229 */ /* 0x001fe4000000080e */
[----:B-1----:R-:W-:-:S06]  /*37d0*/  DADD R12, R16, -R12 ;  /* 0x00000000100c7229 */ /* 0x002fcc000000080c */
[----:B------:R-:W-:Y:S02]  /*37e0*/  DMUL R14, R14, R14 ;  /* 0x0000000e0e0e7228 */ /* 0x000fe40000000000 */
[----:B--2---:R-:W-:-:S06]  /*37f0*/  DADD R20, R8, -R20 ;  /* 0x0000000008147229 */ /* 0x004fcc0000000814 */
[----:B------:R-:W-:-:S08]  /*3800*/  DFMA R14, R12, R12, R14 ;  /* 0x0000000c0c0e722b */ /* 0x000fd0000000000e */
[----:B------:R-:W-:Y:S01]  /*3810*/  DFMA R14, R20, R20, R14 ;  /* 0x00000014140e722b */ /* 0x000fe2000000000e */
[----:B------:R-:W-:Y:S01]  /*3820*/  MOV R20, 0x0 ;  /* 0x0000000000147802 */ /* 0x000fe20000000f00 */
[----:B------:R-:W-:-:S04]  /*3830*/  IMAD.MOV.U32 R21, RZ, RZ, 0x3fd80000 ;  /* 0x3fd80000ff157424 */ /* 0x000fc800078e00ff */
        /* <DEDUP_REMOVED lines=20> */
.L_x_218:
[----:B------:R-:W-:Y:S05]  /*3980*/  BSYNC.RECONVERGENT B3 ;  /* 0x0000000000037941 */ /* 0x000fea0003800200 */
.L_x_217:
        /* <DEDUP_REMOVED lines=21> */
.L_x_220:
[----:B------:R-:W-:Y:S05]  /*3ae0*/  BSYNC.RECONVERGENT B3 ;  /* 0x0000000000037941 */ /* 0x000fea0003800200 */
.L_x_219:
[----:B------:R-:W0:Y:S01]  /*3af0*/  LDC.64 R14, c[0x0][0x388] ;  /* 0x0000e200ff0e7b82 */ /* 0x000e220000000a00 */
[----:B------:R-:W0:Y:S01]  /*3b00*/  F2I.F64.TRUNC R13, R12 ;  /* 0x0000000c000d7311 */ /* 0x000e22000030d100 */
[----:B------:R-:W-:Y:S01]  /*3b10*/  IMAD.MOV.U32 R20, RZ, RZ, 0x1 ;  /* 0x00000001ff147424 */ /* 0x000fe200078e00ff */
[----:B------:R-:W-:Y:S01]  /*3b20*/  MOV R21, 0x0 ;  /* 0x0000000000157802 */ /* 0x000fe20000000f00 */
[----:B0-----:R-:W-:-:S05]  /*3b30*/  IMAD.WIDE R14, R13, 0x8, R14 ;  /* 0x000000080d0e7825 */ /* 0x001fca00078e020e */
[----:B------:R0:W-:Y:S02]  /*3b40*/  REDG.E.ADD.64.STRONG.GPU desc[UR6][R14.64], R20 ;  /* 0x000000140e00798e */ /* 0x0001e4000c12e506 */
.L_x_216:
[----:B------:R-:W-:Y:S05]  /*3b50*/  BSYNC.RECONVERGENT B2 ;  /* 0x0000000000027941 */ /* 0x000fea0003800200 */
.L_x_215:
[----:B------:R-:W-:-:S07]  /*3b60*/  VIADD R19, R19, 0x2 ;  /* 0x0000000213137836 */ /* 0x000fce0000000000 */
.L_x_208:
[----:B------:R-:W-:Y:S05]  /*3b70*/  BSYNC.RECONVERGENT B0 ;  /* 0x0000000000007941 */ /* 0x000fea0003800200 */
.L_x_207:
[----:B------:R-:W-:-:S04]  /*3b80*/  LOP3.LUT R3, R3, 0x1, RZ, 0xc0, !PT ;  /* 0x0000000103037812 */ /* 0x000fc800078ec0ff */
[----:B------:R-:W-:-:S13]  /*3b90*/  ISETP.NE.U32.AND P0, PT, R3, 0x1, PT ;  /* 0x000000010300780c */ /* 0x000fda0003f05070 */
[----:B------:R-:W-:Y:S05]  /*3ba0*/  @P0 EXIT ;  /* 0x000000000000094d */ /* 0x000fea0003800000 */
[----:B------:R-:W5:Y:S01]  /*3bb0*/  LDCU.64 UR8, c[0x0][0x390] ;  /* 0x00007200ff0877ac */ /* 0x000f620008000a00 */
[----:B------:R-:W-:-:S05]  /*3bc0*/  IMAD.IADD R2, R2, 0x1, R19 ;  /* 0x0000000102027824 */ /* 0x000fca00078e0213 */
[----:B-----5:R-:W-:-:S04]  /*3bd0*/  ISETP.GE.U32.AND P0, PT, R2, UR8, PT ;  /* 0x0000000802007c0c */ /* 0x020fc8000bf06070 */
[----:B------:R-:W-:-:S13]  /*3be0*/  ISETP.GE.AND.EX P0, PT, RZ, UR9, PT, P0 ;  /* 0x00000009ff007c0c */ /* 0x000fda000bf06300 */
[----:B------:R-:W-:Y:S05]  /*3bf0*/  @P0 EXIT ;  /* 0x000000000000094d */ /* 0x000fea0003800000 */
[----:B------:R-:W-:Y:S01]  /*3c00*/  IMAD R19, R19, 0x18, R7 ;  /* 0x0000001813137824 */ /* 0x000fe200078e0207 */
[----:B------:R-:W-:Y:S04]  /*3c10*/  BSSY.RECONVERGENT B0, `(.L_x_221) ;  /* 0x0000020000007945 */ /* 0x000fe80003800200 */
[----:B------:R-:W5:Y:S04]  /*3c20*/  LDS.64 R6, [R19+0x8] ;  /* 0x0000080013067984 */ /* 0x000f680000000a00 */
[----:B------:R-:W1:Y:S04]  /*3c30*/  LDS.64 R2, [R19] ;  /* 0x0000000013027984 */ /* 0x000e680000000a00 */
[----:B0-----:R-:W0:Y:S01]  /*3c40*/  LDS.64 R12, [R19+0x10] ;  /* 0x00001000130c7984 */ /* 0x001e220000000a00 */
[----:B-----5:R-:W-:-:S02]  /*3c50*/  DADD R6, R10, -R6 ;  /* 0x000000000a067229 */ /* 0x020fc40000000806 */
[----:B-1----:R-:W-:-:S06]  /*3c60*/  DADD R2, R16, -R2 ;  /* 0x0000000010027229 */ /* 0x002fcc0000000802 */
[----:B------:R-:W-:Y:S02]  /*3c70*/  DMUL R6, R6, R6 ;  /* 0x0000000606067228 */ /* 0x000fe40000000000 */
[----:B0-----:R-:W-:-:S06]  /*3c80*/  DADD R12, R8, -R12 ;  /* 0x00000000080c7229 */ /* 0x001fcc000000080c */
        /* <DEDUP_REMOVED lines=15> */
[----:B--2---:R-:W-:-:S08]  /*3d80*/  DFMA R22, R24, -R24, R28 ;  /* 0x800000181816722b */ /* 0x004fd0000000001c */
[----:B---34-:R-:W-:Y:S01]  /*3d90*/  DFMA R14, R22, R12, R24 ;  /* 0x0000000c160e722b */ /* 0x018fe20000000018 */
[----:B------:R-:W-:Y:S10]  /*3da0*/  @!P0 BRA `(.L_x_222) ;  /* 0x0000000000188947 */ /* 0x000ff40003800000 */
[----:B------:R-:W-:Y:S01]  /*3db0*/  MOV R12, R2 ;  /* 0x00000002000c7202 */ /* 0x000fe20000000f00 */
[----:B------:R-:W-:Y:S01]  /*3dc0*/  IMAD.MOV.U32 R15, RZ, RZ, R29 ;  /* 0x000000ffff0f7224 */ /* 0x000fe200078e001d */
[----:B------:R-:W-:-:S07]  /*3dd0*/  MOV R14, 0x3df0 ;  /* 0x00003df0000e7802 */ /* 0x000fce0000000f00 */
[----:B------:R-:W-:Y:S05]  /*3de0*/  CALL.REL.NOINC `($__internal_5_$__cuda_sm20_dsqrt_rn_f64_mediumpath_v1) ;  /* 0x0000000400f87944 */ /* 0x000fea0003c00000 */
[----:B------:R-:W-:Y:S02]  /*3df0*/  IMAD.MOV.U32 R14, RZ, RZ, R28 ;  /* 0x000000ffff0e7224 */ /* 0x000fe400078e001c */
[----:B------:R-:W-:-:S07]  /*3e00*/  IMAD.MOV.U32 R15, RZ, RZ, R29 ;  /* 0x000000ffff0f7224 */ /* 0x000fce00078e001d */
.L_x_222:
[----:B------:R-:W-:Y:S05]  /*3e10*/  BSYNC.RECONVERGENT B0 ;  /* 0x0000000000007941 */ /* 0x000fea0003800200 */
.L_x_221:
        /* <DEDUP_REMOVED lines=19> */
[----:B------:R-:W-:Y:S02]  /*3f50*/  IMAD.MOV.U32 R2, RZ, RZ, R12 ;  /* 0x000000ffff027224 */ /* 0x000fe400078e000c */
[----:B------:R-:W-:-:S07]  /*3f60*/  IMAD.MOV.U32 R3, RZ, RZ, R13 ;  /* 0x000000ffff037224 */ /* 0x000fce00078e000d */
.L_x_224:
[----:B------:R-:W-:Y:S05]  /*3f70*/  BSYNC.RECONVERGENT B0 ;  /* 0x0000000000007941 */ /* 0x000fea0003800200 */
.L_x_223:
[----:B------:R-:W0:Y:S01]  /*3f80*/  LDC.64 R4, c[0x0][0x388] ;  /* 0x0000e200ff047b82 */ /* 0x000e220000000a00 */
[----:B------:R-:W0:Y:S01]  /*3f90*/  F2I.F64.TRUNC R3, R2 ;  /* 0x0000000200037311 */ /* 0x000e22000030d100 */
[----:B------:R-:W-:Y:S01]  /*3fa0*/  IMAD.MOV.U32 R6, RZ, RZ, 0x1 ;  /* 0x00000001ff067424 */ /* 0x000fe200078e00ff */
[----:B------:R-:W-:Y:S01]  /*3fb0*/  MOV R7, 0x0 ;  /* 0x0000000000077802 */ /* 0x000fe20000000f00 */
[----:B0-----:R-:W-:-:S05]  /*3fc0*/  IMAD.WIDE R4, R3, 0x8, R4 ;  /* 0x0000000803047825 */ /* 0x001fca00078e0204 */
[----:B------:R-:W-:Y:S01]  /*3fd0*/  REDG.E.ADD.64.STRONG.GPU desc[UR6][R4.64], R6 ;  /* 0x000000060400798e */ /* 0x000fe2000c12e506 */
[----:B------:R-:W-:Y:S05]  /*3fe0*/  EXIT ;  /* 0x000000000000794d */ /* 0x000fea0003800000 */
        .weak           $__internal_4_$__cuda_sm20_div_rn_f64_full
        .type           $__internal_4_$__cuda_sm20_div_rn_f64_full,@function
        .size           $__internal_4_$__cuda_sm20_div_rn_f64_full,($__internal_5_$__cuda_sm20_dsqrt_rn_f64_mediumpath_v1 - $__internal_4_$__cuda_sm20_div_rn_f64_full)
$__internal_4_$__cuda_sm20_div_rn_f64_full:
[C---:B------:R-:W-:Y:S01]  /*3ff0*/  FSETP.GEU.AND P0, PT, |R5|.reuse, 1.469367938527859385e-39, PT ;  /* 0x001000000500780b */ /* 0x040fe20003f0e200 */
[----:B------:R-:W-:Y:S01]  /*4000*/  IMAD.U32 R26, RZ, RZ, UR5 ;  /* 0x00000005ff1a7e24 */ /* 0x000fe2000f8e00ff */
[----:B------:R-:W-:Y:S01]  /*4010*/  LOP3.LUT R13, R5, 0x800fffff, RZ, 0xc0, !PT ;  /* 0x800fffff050d7812 */ /* 0x000fe200078ec0ff */
[----:B------:R-:W-:Y:S01]  /*4020*/  IMAD.MOV.U32 R27, RZ, RZ, R5 ;  /* 0x000000ffff1b7224 */ /* 0x000fe200078e0005 */
[----:B------:R-:W-:Y:S01]  /*4030*/  FSETP.GEU.AND P3, PT, |R15|, 1.469367938527859385e-39, PT ;  /* 0x001000000f00780b */ /* 0x000fe20003f6e200 */
[----:B------:R-:W-:Y:S01]  /*4040*/  IMAD.U32 R12, RZ, RZ, UR5 ;  /* 0x00000005ff0c7e24 */ /* 0x000fe2000f8e00ff */
[----:B------:R-:W-:Y:S01]  /*4050*/  LOP3.LUT R13, R13, 0x3ff00000, RZ, 0xfc, !PT ;  /* 0x3ff000000d0d7812 */ /* 0x000fe200078efcff */
[----:B------:R-:W-:Y:S01]  /*4060*/  IMAD.MOV.U32 R28, RZ, RZ, 0x1ca00000 ;  /* 0x1ca00000ff1c7424 */ /* 0x000fe200078e00ff */
[----:B------:R-:W-:Y:S01]  /*4070*/  MOV R24, 0x1 ;  /* 0x0000000100187802 */ /* 0x000fe20000000f00 */
[----:B------:R-:W-:Y:S01]  /*4080*/  BSSY.RECONVERGENT B1, `(.L_x_225) ;  /* 0x0000050000017945 */ /* 0x000fe20003800200 */
[----:B------:R-:W-:-:S02]  /*4090*/  LOP3.LUT R29, R15, 0x7ff00000, RZ, 0xc0, !PT ;  /* 0x7ff000000f1d7812 */ /* 0x000fc400078ec0ff */
[----:B------:R-:W-:Y:S01]  /*40a0*/  LOP3.LUT R32, R5, 0x7ff00000, RZ, 0xc0, !PT ;  /* 0x7ff0000005207812 */ /* 0x000fe200078ec0ff */
[----:B------:R-:W-:-:S03]  /*40b0*/  @!P0 DMUL R12, R26, 8.98846567431157953865e+307 ;  /* 0x7fe000001a0c8828 */ /* 0x000fc60000000000 */
[----:B------:R-:W-:Y:S02]  /*40c0*/  ISETP.GE.U32.AND P2, PT, R29, R32, PT ;  /* 0x000000201d00720c */ /* 0x000fe40003f46070 */
[----:B------:R-:W-:Y:S01]  /*40d0*/  @!P3 LOP3.LUT R22, R27, 0x7ff00000, RZ, 0xc0, !PT ;  /* 0x7ff000001b16b812 */ /* 0x000fe200078ec0ff */
[----:B------:R-:W0:Y:S01]  /*40e0*/  MUFU.RCP64H R25, R13 ;  /* 0x0000000d00197308 */ /* 0x000e220000001800 */
[C---:B------:R-:W-:Y:S02]  /*40f0*/  SEL R23, R28.reuse, 0x63400000, !P2 ;  /* 0x634000001c177807 */ /* 0x040fe40005000000 */
[----:B------:R-:W-:Y:S01]  /*4100*/  @!P3 ISETP.GE.U32.AND P4, PT, R29, R22, PT ;  /* 0x000000161d00b20c */ /* 0x000fe20003f86070 */
[----:B------:R-:W-:Y:S01]  /*4110*/  IMAD.MOV.U32 R22, RZ, RZ, R14 ;  /* 0x000000ffff167224 */ /* 0x000fe200078e000e */
[----:B------:R-:W-:Y:S02]  /*4120*/  LOP3.LUT R23, R23, 0x800fffff, R15, 0xf8, !PT ;  /* 0x800fffff17177812 */ /* 0x000fe400078ef80f */
[----:B------:R-:W-:-:S02]  /*4130*/  @!P3 SEL R21, R28, 0x63400000, !P4 ;  /* 0x634000001c15b807 */ /* 0x000fc40006000000 */
[----:B------:R-:W-:Y:S02]  /*4140*/  @!P0 LOP3.LUT R32, R13, 0x7ff00000, RZ, 0xc0, !PT ;  /* 0x7ff000000d208812 */ /* 0x000fe400078ec0ff */
[----:B------:R-:W-:Y:S01]  /*4150*/  @!P3 LOP3.LUT R21, R21, 0x80000000, R15, 0xf8, !PT ;  /* 0x800000001515b812 */ /* 0x000fe200078ef80f */
[----:B0-----:R-:W-:-:S08]  /*4160*/  DFMA R34, R24, -R12, 1 ;  /* 0x3ff000001822742b */ /* 0x001fd0000000080c */
[----:B------:R-:W-:-:S08]  /*4170*/  DFMA R34, R34, R34, R34 ;  /* 0x000000222222722b */ /* 0x000fd00000000022 */
[----:B------:R-:W-:Y:S01]  /*4180*/  DFMA R24, R24, R34, R24 ;  /* 0x000000221818722b */ /* 0x000fe20000000018 */
[----:B------:R-:W-:Y:S01]  /*4190*/  @!P3 LOP3.LUT R35, R21, 0x100000, RZ, 0xfc, !PT ;  /* 0x001000001523b812 */ /* 0x000fe200078efcff */
[----:B------:R-:W-:Y:S01]  /*41a0*/  @!P3 IMAD.MOV.U32 R34, RZ, RZ, RZ ;  /* 0x000000ffff22b224 */ /* 0x000fe200078e00ff */
[----:B------:R-:W-:-:S05]  /*41b0*/  MOV R21, R29 ;  /* 0x0000001d00157202 */ /* 0x000fca0000000f00 */
[----:B------:R-:W-:Y:S02]  /*41c0*/  DFMA R36, R24, -R12, 1 ;  /* 0x3ff000001824742b */ /* 0x000fe4000000080c */
[----:B------:R-:W-:-:S06]  /*41d0*/  @!P3 DFMA R22, R22, 2, -R34 ;  /* 0x400000001616b82b */ /* 0x000fcc0000000822 */
[----:B------:R-:W-:-:S04]  /*41e0*/  DFMA R36, R24, R36, R24 ;  /* 0x000000241824722b */ /* 0x000fc80000000018 */
[----:B------:R-:W-:-:S04]  /*41f0*/  @!P3 LOP3.LUT R21, R23, 0x7ff00000, RZ, 0xc0, !PT ;  /* 0x7ff000001715b812 */ /* 0x000fc800078ec0ff */
[----:B------:R-:W-:Y:S01]  /*4200*/  DMUL R34, R36, R22 ;  /* 0x0000001624227228 */ /* 0x000fe20000000000 */
[----:B------:R-:W-:-:S05]  /*4210*/  VIADD R31, R21, 0xffffffff ;  /* 0xffffffff151f7836 */ /* 0x000fca0000000000 */
[----:B------:R-:W-:Y:S01]  /*4220*/  ISETP.GT.U32.AND P0, PT, R31, 0x7feffffe, PT ;  /* 0x7feffffe1f00780c */ /* 0x000fe20003f04070 */
[----:B------:R-:W-:Y:S01]  /*4230*/  VIADD R31, R32, 0xffffffff ;  /* 0xffffffff201f7836 */ /* 0x000fe20000000000 */
[----:B------:R-:W-:-:S04]  /*4240*/  DFMA R24, R34, -R12, R22 ;  /* 0x8000000c2218722b */ /* 0x000fc80000000016 */
[----:B------:R-:W-:-:S04]  /*4250*/  ISETP.GT.U32.OR P0, PT, R31, 0x7feffffe, P0 ;  /* 0x7feffffe1f00780c */ /* 0x000fc80000704470 */
[----:B------:R-:W-:-:S09]  /*4260*/  DFMA R24, R36, R24, R34 ;  /* 0x000000182418722b */ /* 0x000fd20000000022 */
[----:B------:R-:W-:Y:S05]  /*4270*/  @P0 BRA `(.L_x_226) ;  /* 0x00000000006c0947 */ /* 0x000fea0003800000 */
[----:B------:R-:W-:Y:S01]  /*4280*/  LOP3.LUT R14, R27, 0x7ff00000, RZ, 0xc0, !PT ;  /* 0x7ff000001b0e7812 */ /* 0x000fe200078ec0ff */
[----:B------:R-:W-:-:S03]  /*4290*/  IMAD.MOV.U32 R32, RZ, RZ, RZ ;  /* 0x000000ffff207224 */ /* 0x000fc600078e00ff */
[CC--:B------:R-:W-:Y:S02]  /*42a0*/  VIADDMNMX R15, R29.reuse, -R14.reuse, 0xb9600000, !PT ;  /* 0xb96000001d0f7446 */ /* 0x0c0fe4000780090e */
[----:B------:R-:W-:Y:S02]  /*42b0*/  ISETP.GE.U32.AND P0, PT, R29, R14, PT ;  /* 0x0000000e1d00720c */ /* 0x000fe40003f06070 */
[----:B------:R-:W-:Y:S02]  /*42c0*/  VIMNMX R15, PT, PT, R15, 0x46a00000, PT ;  /* 0x46a000000f0f7848 */ /* 0x000fe40003fe0100 */
[----:B------:R-:W-:-:S05]  /*42d0*/  SEL R28, R28, 0x63400000, !P0 ;  /* 0x634000001c1c7807 */ /* 0x000fca0004000000 */
[----:B------:R-:W-:-:S05]  /*42e0*/  IMAD.IADD R15, R15, 0x1, -R28 ;  /* 0x000000010f0f7824 */ /* 0x000fca00078e0a1c */
[----:B------:R-:W-:-:S06]  /*42f0*/  IADD3 R33, PT, PT, R15, 0x7fe00000, RZ ;  /* 0x7fe000000f217810 */ /* 0x000fcc0007ffe0ff */
        /* <DEDUP_REMOVED lines=10> */
[----:B------:R-:W-:Y:S02]  /*43a0*/  MOV R22, RZ ;  /* 0x000000ff00167202 */ /* 0x000fe40000000f00 */
[----:B------:R-:W-:-:S04]  /*43b0*/  IADD3 R15, PT, PT, -R15, -0x43300000, RZ ;  /* 0xbcd000000f0f7810 */ /* 0x000fc80007ffe1ff */
[----:B------:R-:W-:Y:S02]  /*43c0*/  DFMA R22, R28, -R22, R24 ;  /* 0x800000161c16722b */ /* 0x000fe40000000018 */
[----:B------:R-:W-:-:S08]  /*43d0*/  DMUL.RP R24, R24, R32 ;  /* 0x0000002018187228 */ /* 0x000fd00000008000 */
[----:B------:R-:W-:Y:S02]  /*43e0*/  FSETP.NEU.AND P0, PT, |R23|, R15, PT ;  /* 0x0000000f1700720b */ /* 0x000fe40003f0d200 */
[----:B------:R-:W-:Y:S02]  /*43f0*/  LOP3.LUT R13, R25, R12, RZ, 0x3c, !PT ;  /* 0x0000000c190d7212 */ /* 0x000fe400078e3cff */
[----:B------:R-:W-:Y:S02]  /*4400*/  FSEL R28, R24, R28, !P0 ;  /* 0x0000001c181c7208 */ /* 0x000fe40004000000 */
[----:B------:R-:W-:Y:S01]  /*4410*/  FSEL R29, R13, R29, !P0 ;  /* 0x0000001d0d1d7208 */ /* 0x000fe20004000000 */
[----:B------:R-:W-:Y:S06]  /*4420*/  BRA `(.L_x_227) ;  /* 0x0000000000547947 */ /* 0x000fec0003800000 */
.L_x_226:
        /* <DEDUP_REMOVED lines=12> */
[----:B------:R-:W-:Y:S01]  /*44f0*/  @!P0 IMAD.MOV.U32 R28, RZ, RZ, RZ ;  /* 0x000000ffff1c8224 */ /* 0x000fe200078e00ff */
[----:B------:R-:W-:-:S03]  /*4500*/  @P0 MOV R28, RZ ;  /* 0x000000ff001c0202 */ /* 0x000fc60000000f00 */
[----:B------:R-:W-:Y:S01]  /*4510*/  @P0 IMAD.MOV.U32 R29, RZ, RZ, R12 ;  /* 0x000000ffff1d0224 */ /* 0x000fe200078e000c */
[----:B------:R-:W-:Y:S06]  /*4520*/  BRA `(.L_x_227) ;  /* 0x0000000000147947 */ /* 0x000fec0003800000 */
.L_x_229:
[----:B------:R-:W-:Y:S01]  /*4530*/  LOP3.LUT R29, R27, 0x80000, RZ, 0xfc, !PT ;  /* 0x000800001b1d7812 */ /* 0x000fe200078efcff */
[----:B------:R-:W-:Y:S01]  /*4540*/  IMAD.MOV.U32 R28, RZ, RZ, R26 ;  /* 0x000000ffff1c7224 */ /* 0x000fe200078e001a */
[----:B------:R-:W-:Y:S06]  /*4550*/  BRA `(.L_x_227) ;  /* 0x0000000000087947 */ /* 0x000fec0003800000 */
.L_x_228:
[----:B------:R-:W-:Y:S01]  /*4560*/  LOP3.LUT R29, R15, 0x80000, RZ, 0xfc, !PT ;  /* 0x000800000f1d7812 */ /* 0x000fe200078efcff */
[----:B------:R-:W-:-:S07]  /*4570*/  IMAD.MOV.U32 R28, RZ, RZ, R14 ;  /* 0x000000ffff1c7224 */ /* 0x000fce00078e000e */
.L_x_227:
[----:B------:R-:W-:Y:S05]  /*4580*/  BSYNC.RECONVERGENT B1 ;  /* 0x0000000000017941 */ /* 0x000fea0003800200 */
.L_x_225:
[----:B------:R-:W-:Y:S01]  /*4590*/  IMAD.MOV.U32 R31, RZ, RZ, 0x0 ;  /* 0x00000000ff1f7424 */ /* 0x000fe200078e00ff */
[----:B------:R-:W-:Y:S01]  /*45a0*/  MOV R12, R28 ;  /* 0x0000001c000c7202 */ /* 0x000fe20000000f00 */
[----:B------:R-:W-:Y:S02]  /*45b0*/  IMAD.MOV.U32 R13, RZ, RZ, R29 ;  /* 0x000000ffff0d7224 */ /* 0x000fe400078e001d */
[----:B------:R-:W-:Y:S05]  /*45c0*/  RET.REL.NODEC R30 `(_Z10PDH_Cuda_1P8atomdescP10hist_entryxdiii) ;  /* 0xffffffb81e8c7950 */ /* 0x000fea0003c3ffff */
        .weak           $__internal_5_$__cuda_sm20_dsqrt_rn_f64_mediumpath_v1
        .type           $__internal_5_$__cuda_sm20_dsqrt_rn_f64_mediumpath_v1,@function
        .size           $__internal_5_$__cuda_sm20_dsqrt_rn_f64_mediumpath_v1,(.L_x_255 - $__internal_5_$__cuda_sm20_dsqrt_rn_f64_mediumpath_v1)
$__internal_5_$__cuda_sm20_dsqrt_rn_f64_mediumpath_v1:
[----:B------:R-:W-:Y:S01]  /*45d0*/  ISETP.GE.U32.AND P0, PT, R26, -0x3400000, PT ;  /* 0xfcc000001a00780c */ /* 0x000fe20003f06070 */
[----:B------:R-:W-:Y:S01]  /*45e0*/  BSSY.RECONVERGENT B1, `(.L_x_230) ;  /* 0x0000024000017945 */ /* 0x000fe20003800200 */
[----:B------:R-:W-:-:S11]  /*45f0*/  IMAD.MOV.U32 R29, RZ, RZ, R15 ;  /* 0x000000ffff1d7224 */ /* 0x000fd600078e000f */
[----:B------:R-:W-:Y:S05]  /*4600*/  @!P0 BRA `(.L_x_231) ;  /* 0x0000000000208947 */ /* 0x000fea0003800000 */
[----:B------:R-:W-:-:S10]  /*4610*/  DFMA.RM R22, R22, R12, R24 ;  /* 0x0000000c1616722b */ /* 0x000fd40000004018 */
[----:B------:R-:W-:-:S04]  /*4620*/  IADD3 R12, P0, PT, R22, 0x1, RZ ;  /* 0x00000001160c7810 */ /* 0x000fc80007f1e0ff */
[----:B------:R-:W-:-:S06]  /*4630*/  IADD3.X R13, PT, PT, RZ, R23, RZ, P0, !PT ;  /* 0x00000017ff0d7210 */ /* 0x000fcc00007fe4ff */
[----:B------:R-:W-:-:S08]  /*4640*/  DFMA.RP R28, -R22, R12, R28 ;  /* 0x0000000c161c722b */ /* 0x000fd0000000811c */
[----:B------:R-:W-:-:S06]  /*4650*/  DSETP.GT.AND P0, PT, R28, RZ, PT ;  /* 0x000000ff1c00722a */ /* 0x000fcc0003f04000 */
[----:B------:R-:W-:Y:S02]  /*4660*/  FSEL R12, R12, R22, P0 ;  /* 0x000000160c0c7208 */ /* 0x000fe40000000000 */
[----:B------:R-:W-:Y:S01]  /*4670*/  FSEL R13, R13, R23, P0 ;  /* 0x000000170d0d7208 */ /* 0x000fe20000000000 */
[----:B------:R-:W-:Y:S06]  /*4680*/  BRA `(.L_x_232) ;  /* 0x0000000000647947 */ /* 0x000fec0003800000 */
.L_x_231:
        /* <DEDUP_REMOVED lines=9> */
[----:B------:R-:W-:Y:S01]  /*4720*/  IMAD.MOV.U32 R24, RZ, RZ, RZ ;  /* 0x000000ffff187224 */ /* 0x000fe200078e00ff */
[----:B------:R-:W-:Y:S01]  /*4730*/  MOV R12, 0x0 ;  /* 0x00000000000c7802 */ /* 0x000fe20000000f00 */
[----:B------:R-:W-:-:S03]  /*4740*/  IMAD.MOV.U32 R13, RZ, RZ, 0x3fd80000 ;  /* 0x3fd80000ff0d7424 */ /* 0x000fc600078e00ff */
        /* <DEDUP_REMOVED lines=12> */
.L_x_233:
[----:B------:R-:W-:-:S11]  /*4810*/  DADD R12, R28, R28 ;  /* 0x000000001c0c7229 */ /* 0x000fd6000000001c */
.L_x_232:
[----:B------:R-:W-:Y:S05]  /*4820*/  BSYNC.RECONVERGENT B1 ;  /* 0x0000000000017941 */ /* 0x000fea0003800200 */
.L_x_230:
[----:B------:R-:W-:Y:S01]  /*4830*/  IMAD.MOV.U32 R15, RZ, RZ, 0x0 ;  /* 0x00000000ff0f7424 */ /* 0x000fe200078e00ff */
[----:B------:R-:W-:Y:S01]  /*4840*/  MOV R28, R12 ;  /* 0x0000000c001c7202 */ /* 0x000fe20000000f00 */
[----:B------:R-:W-:Y:S02]  /*4850*/  IMAD.MOV.U32 R29, RZ, RZ, R13 ;  /* 0x000000ffff1d7224 */ /* 0x000fe400078e000d */
[----:B------:R-:W-:Y:S05]  /*4860*/  RET.REL.NODEC R14 `(_Z10PDH_Cuda_1P8atomdescP10hist_entryxdiii) ;  /* 0xffffffb40ee47950 */ /* 0x000fea0003c3ffff */
.L_x_234:
        /* <DEDUP_REMOVED lines=9> */
.L_x_255:


//--------------------- .text._Z10PDH_Cuda_0P8atomdescP10hist_entryxd --------------------------
	.section	.text._Z10PDH_Cuda_0P8atomdescP10hist_entryxd,"ax",@progbits
	.align	128
        .global         _Z10PDH_Cuda_0P8atomdescP10hist_entryxd
        .type           _Z10PDH_Cuda_0P8atomdescP10hist_entryxd,@function
        .size           _Z10PDH_Cuda_0P8atomdescP10hist_entryxd,(.L_x_257 - _Z10PDH_Cuda_0P8atomdescP10hist_entryxd)
        .other          _Z10PDH_Cuda_0P8atomdescP10hist_entryxd,@"STO_CUDA_ENTRY STV_DEFAULT"
_Z10PDH_Cuda_0P8atomdescP10hist_entryxd:
.text._Z10PDH_Cuda_0P8atomdescP10hist_entryxd:
[----:B------:R-:W-:Y:S01]  /*0000*/  LDC R1, c[0x0][0x37c] ;  /* 0x0000df00ff017b82 */ /* 0x000fe20000000800 */
[----:B------:R-:W0:Y:S01]  /*0010*/  S2R R3, SR_TID.X ;  /* 0x0000000000037919 */ /* 0x000e220000002100 */
[----:B------:R-:W0:Y:S01]  /*0020*/  LDCU UR4, c[0x0][0x360] ;  /* 0x00006c00ff0477ac */ /* 0x000e220008000800 */
[----:B------:R-:W0:Y:S01]  /*0030*/  S2R R0, SR_CTAID.X ;  /* 0x0000000000007919 */ /* 0x000e220000002500 */
[----:B------:R-:W1:Y:S01]  /*0040*/  LDCU.64 UR6, c[0x0][0x390] ;  /* 0x00007200ff0677ac */ /* 0x000e620008000a00 */
[----:B0-----:R-:W-:-:S04]  /*0050*/  IMAD R3, R0, UR4, R3 ;  /* 0x0000000400037c24 */ /* 0x001fc8000f8e0203 */
[----:B------:R-:W-:-:S05]  /*0060*/  VIADD R0, R3, 0x1 ;  /* 0x0000000103007836 */ /* 0x000fca0000000000 */
[----:B-1----:R-:W-:Y:S02]  /*0070*/  ISETP.GE.U32.AND P0, PT, R0, UR6, PT ;  /* 0x0000000600007c0c */ /* 0x002fe4000bf06070 */
[----:B------:R-:W-:-:S04]  /*0080*/  SHF.R.S32.HI R2, RZ, 0x1f, R0 ;  /* 0x0000001fff027819 */ /* 0x000fc80000011400 */
[----:B------:R-:W-:-:S13]  /*0090*/  ISETP.GE.AND.EX P0, PT, R2, UR7, PT, P0 ;  /* 0x0000000702007c0c */ /* 0x000fda000bf06300 */
[----:B------:R-:W-:Y:S05]  /*00a0*/  @P0 EXIT ;  /* 0x000000000000094d */ /* 0x000fea0003800000 */
[----:B------:R-:W0:Y:S01]  /*00b0*/  LDC.64 R10, c[0x0][0x380] ;  /* 0x0000e000ff0a7b82 */ /* 0x000e220000000a00 */
[----:B------:R-:W1:Y:S01]  /*00c0*/  LDCU.64 UR4, c[0x0][0x358] ;  /* 0x00006b00ff0477ac */ /* 0x000e620008000a00 */
[----:B------:R-:W2:Y:S06]  /*00d0*/  LDCU UR6, c[0x0][0x39c] ;  /* 0x00007380ff0677ac */ /* 0x000eac0008000800 */
[----:B------:R-:W3:Y:S01]  /*00e0*/  LDC.64 R16, c[0x0][0x380] ;  /* 0x0000e000ff107b82 */ /* 0x000ee20000000a00 */
[----:B------:R-:W4:Y:S07]  /*00f0*/  LDCU.64 UR8, c[0x0][0x390] ;  /* 0x00007200ff0877ac */ /* 0x000f2e0008000a00 */
[----:B------:R-:W1:Y:S08]  /*0100*/  LDC.64 R14, c[0x0][0x398] ;  /* 0x0000e600ff0e7b82 */ /* 0x000e700000000a00 */
[----:B------:R-:W1:Y:S01]  /*0110*/  LDC.64 R12, c[0x0][0x388] ;  /* 0x0000e200ff0c7b82 */ /* 0x000e620000000a00 */
[----:B0-----:R-:W-:-:S04]  /*0120*/  IMAD.WIDE R10, R3, 0x18, R10 ;  /* 0x00000018030a7825 */ /* 0x001fc800078e020a */
[----:B--2-4-:R-:W-:-:S07]  /*0130*/  IMAD.MOV.U32 R3, RZ, RZ, R0 ;  /* 0x000000ffff037224 */ /* 0x014fce00078e0000 */
.L_x_239:
[----:B------:R-:W-:Y:S01]  /*0140*/  IMAD R5, R2, 0x18, RZ ;  /* 0x0000001802057824 */ /* 0x000fe200078e02ff */
[----:B-1----:R-:W2:Y:S01]  /*0150*/  LDG.E.64 R20, desc[UR4][R10.64+0x8] ;  /* 0x000008040a147981 */ /* 0x002ea2000c1e1b00 */
[----:B0--3--:R-:W-:-:S03]  /*0160*/  IMAD.WIDE.U32 R8, R0, 0x18, R16 ;  /* 0x0000001800087825 */ /* 0x009fc600078e0010 */
[----:B------:R-:W3:Y:S01]  /*0170*/  LDG.E.64 R6, desc[UR4][R10.64] ;  /* 0x000000040a067981 */ /* 0x000ee2000c1e1b00 */
[----:B------:R-:W-:-:S03]  /*0180*/  IMAD.IADD R9, R9, 0x1, R5 ;  /* 0x0000000109097824 */ /* 0x000fc600078e0205 */
[----:B------:R-:W4:Y:S04]  /*0190*/  LDG.E.64 R4, desc[UR4][R10.64+0x10] ;  /* 0x000010040a047981 */ /* 0x000f28000c1e1b00 */
[----:B------:R-:W2:Y:S04]  /*01a0*/  LDG.E.64 R22, desc[UR4][R8.64+0x8] ;  /* 0x0000080408167981 */ /* 0x000ea8000c1e1b00 */
[----:B------:R-:W3:Y:S04]  /*01b0*/  LDG.E.64 R18, desc[UR4][R8.64] ;  /* 0x0000000408127981 */ /* 0x000ee8000c1e1b00 */
[----:B------:R0:W4:Y:S02]  /*01c0*/  LDG.E.64 R24, desc[UR4][R8.64+0x10] ;  /* 0x0000100408187981 */ /* 0x000124000c1e1b00 */
[----:B0-----:R-:W-:-:S02]  /*01d0*/  IMAD.MOV.U32 R8, RZ, RZ, 0x0 ;  /* 0x00000000ff087424 */ /* 0x001fc400078e00ff */
[----:B------:R-:W-:Y:S01]  /*01e0*/  IMAD.MOV.U32 R9, RZ, RZ, 0x3fd80000 ;  /* 0x3fd80000ff097424 */ /* 0x000fe200078e00ff */
[----:B------:R-:W-:Y:S05]  /*01f0*/  YIELD ;  /* 0x0000000000007946 */ /* 0x000fea0003800000 */
[----:B------:R-:W-:Y:S01]  /*0200*/  BSSY.RECONVERGENT B0, `(.L_x_235) ;  /* 0x0000017000007945 */ /* 0x000fe20003800200 */
[----:B--2---:R-:W-:Y:S02]  /*0210*/  DADD R20, R20, -R22 ;  /* 0x0000000014147229 */ /* 0x004fe40000000816 */
[----:B---3--:R-:W-:-:S06]  /*0220*/  DADD R6, R6, -R18 ;  /* 0x0000000006067229 */ /* 0x008fcc0000000812 */
[----:B------:R-:W-:Y:S02]  /*0230*/  DMUL R20, R20, R20 ;  /* 0x0000001414147228 */ /* 0x000fe40000000000 */
[----:B----4-:R-:W-:-:S06]  /*0240*/  DADD R24, R4, -R24 ;  /* 0x0000000004187229 */ /* 0x010fcc0000000818 */
[----:B------:R-:W-:-:S08]  /*0250*/  DFMA R4, R6, R6, R20 ;  /* 0x000000060604722b */ /* 0x000fd00000000014 */
[----:B------:R-:W-:-:S06]  /*0260*/  DFMA R4, R24, R24, R4 ;  /* 0x000000181804722b */ /* 0x000fcc0000000004 */
[----:B------:R-:W0:Y:S04]  /*0270*/  MUFU.RSQ64H R7, R5 ;  /* 0x0000000500077308 */ /* 0x000e280000001c00 */
[----:B------:R-:W-:-:S06]  /*0280*/  VIADD R6, R5, 0xfcb00000 ;  /* 0xfcb0000005067836 */ /* 0x000fcc0000000000 */
[----:B0-----:R-:W-:-:S08]  /*0290*/  DMUL R18, R6, R6 ;  /* 0x0000000606127228 */ /* 0x001fd00000000000 */
[----:B------:R-:W-:-:S08]  /*02a0*/  DFMA R18, R4, -R18, 1 ;  /* 0x3ff000000412742b */ /* 0x000fd00000000812 */
[----:B------:R-:W-:Y:S02]  /*02b0*/  DFMA R8, R18, R8, 0.5 ;  /* 0x3fe000001208742b */ /* 0x000fe40000000008 */
[----:B------:R-:W-:-:S08]  /*02c0*/  DMUL R18, R6, R18 ;  /* 0x0000001206127228 */ /* 0x000fd00000000000 */
[----:B------:R-:W-:Y:S01]  /*02d0*/  DFMA R24, R8, R18, R6 ;  /* 0x000000120818722b */ /* 0x000fe20000000006 */
[----:B------:R-:W-:-:S07]  /*02e0*/  ISETP.GE.U32.AND P0, PT, R6, 0x7ca00000, PT ;  /* 0x7ca000000600780c */ /* 0x000fce0003f06070 */
[----:B------:R-:W-:Y:S02]  /*02f0*/  DMUL R18, R4, R24 ;  /* 0x0000001804127228 */ /* 0x000fe40000000000 */
[----:B------:R-:W-:Y:S02]  /*0300*/  VIADD R23, R25, 0xfff00000 ;  /* 0xfff0000019177836 */ /* 0x000fe40000000000 */
[----:B------:R-:W-:-:S04]  /*0310*/  IMAD.MOV.U32 R22, RZ, RZ, R24 ;  /* 0x000000ffff167224 */ /* 0x000fc800078e0018 */
[----:B------:R-:W-:-:S08]  /*0320*/  DFMA R20, R18, -R18, R4 ;  /* 0x800000121214722b */ /* 0x000fd00000000004 */
[----:B------:R-:W-:Y:S01]  /*0330*/  DFMA R8, R20, R22, R18 ;  /* 0x000000161408722b */ /* 0x000fe20000000012 */
[----:B------:R-:W-:Y:S10]  /*0340*/  @!P0 BRA `(.L_x_236) ;  /* 0x0000000000088947 */ /* 0x000ff40003800000 */
[----:B------:R-:W-:-:S07]  /*0350*/  MOV R0, 0x370 ;  /* 0x0000037000007802 */ /* 0x000fce0000000f00 */
[----:B------:R-:W-:Y:S05]  /*0360*/  CALL.REL.NOINC `($__internal_7_$__cuda_sm20_dsqrt_rn_f64_mediumpath_v1) ;  /* 0x0000000400f07944 */ /* 0x000fea0003c00000 */
.L_x_236:
[----:B------:R-:W-:Y:S05]  /*0370*/  BSYNC.RECONVERGENT B0 ;  /* 0x0000000000007941 */ /* 0x000fea0003800200 */
.L_x_235:
        /* <DEDUP_REMOVED lines=18> */
[----:B------:R-:W-:Y:S05]  /*04a0*/  CALL.REL.NOINC `($__internal_6_$__cuda_sm20_div_rn_f64_full) ;  /* 0x00000000003c7944 */ /* 0x000fea0003c00000 */
[----:B------:R-:W-:Y:S02]  /*04b0*/  IMAD.MOV.U32 R4, RZ, RZ, R20 ;  /* 0x000000ffff047224 */ /* 0x000fe400078e0014 */
[----:B------:R-:W-:-:S07]  /*04c0*/  IMAD.MOV.U32 R5, RZ, RZ, R21 ;  /* 0x000000ffff057224 */ /* 0x000fce00078e0015 */
.L_x_238:
[----:B------:R-:W-:Y:S05]  /*04d0*/  BSYNC.RECONVERGENT B0 ;  /* 0x0000000000007941 */ /* 0x000fea0003800200 */
.L_x_237:
[----:B------:R-:W0:Y:S01]  /*04e0*/  F2I.F64.TRUNC R7, R4 ;  /* 0x0000000400077311 */ /* 0x000e22000030d100 */
[----:B------:R-:W-:Y:S01]  /*04f0*/  IADD3 R0, PT, PT, R3, 0x1, RZ ;  /* 0x0000000103007810 */ /* 0x000fe20007ffe0ff */
[----:B------:R-:W-:Y:S02]  /*0500*/  IMAD.MOV.U32 R8, RZ, RZ, 0x1 ;  /* 0x00000001ff087424 */ /* 0x000fe400078e00ff */
[----:B------:R-:W-:Y:S01]  /*0510*/  IMAD.MOV.U32 R9, RZ, RZ, 0x0 ;  /* 0x00000000ff097424 */ /* 0x000fe200078e00ff */
[----:B------:R-:W-:Y:S02]  /*0520*/  ISETP.GE.U32.AND P0, PT, R0, UR8, PT ;  /* 0x0000000800007c0c */ /* 0x000fe4000bf06070 */
[----:B------:R-:W-:-:S04]  /*0530*/  SHF.R.S32.HI R2, RZ, 0x1f, R0 ;  /* 0x0000001fff027819 */ /* 0x000fc80000011400 */
[----:B------:R-:W-:Y:S01]  /*0540*/  ISETP.GE.AND.EX P0, PT, R2, UR9, PT, P0 ;  /* 0x0000000902007c0c */ /* 0x000fe2000bf06300 */
[----:B0-----:R-:W-:-:S05]  /*0550*/  IMAD.WIDE R6, R7, 0x8, R12 ;  /* 0x0000000807067825 */ /* 0x001fca00078e020c */
[----:B------:R0:W-:Y:S01]  /*0560*/  REDG.E.ADD.64.STRONG.GPU desc[UR4][R6.64], R8 ;  /* 0x000000080600798e */ /* 0x0001e2000c12e504 */
[----:B------:R-:W-:-:S06]  /*0570*/  IMAD.MOV.U32 R3, RZ, RZ, R0 ;  /* 0x000000ffff037224 */ /* 0x000fcc00078e0000 */
[----:B------:R-:W-:Y:S05]  /*0580*/  @!P0 BRA `(.L_x_239) ;  /* 0xfffffff800ec8947 */ /* 0x000fea000383ffff */
[----:B------:R-:W-:Y:S05]  /*0590*/  EXIT ;  /* 0x000000000000794d */ /* 0x000fea0003800000 */
        .weak           $__internal_6_$__cuda_sm20_div_rn_f64_full
        .type           $__internal_6_$__cuda_sm20_div_rn_f64_full,@function
        .size           $__internal_6_$__cuda_sm20_div_rn_f64_full,($__internal_7_$__cuda_sm20_dsqrt_rn_f64_mediumpath_v1 - $__internal_6_$__cuda_sm20_div_rn_f64_full)
$__internal_6_$__cuda_sm20_div_rn_f64_full:
[----:B------:R-:W0:Y:S01]  /*05a0*/  LDC.64 R8, c[0x0][0x398] ;  /* 0x0000e600ff087b82 */ /* 0x000e220000000a00 */
[----:B------:R-:W-:Y:S01]  /*05b0*/  IMAD.MOV.U32 R22, RZ, RZ, 0x1 ;  /* 0x00000001ff167424 */ /* 0x000fe200078e00ff */
[C---:B------:R-:W-:Y:S01]  /*05c0*/  FSETP.GEU.AND P2, PT, |R5|.reuse, 1.469367938527859385e-39, PT ;  /* 0x001000000500780b */ /* 0x040fe20003f4e200 */
[----:B------:R-:W-:Y:S01]  /*05d0*/  IMAD.MOV.U32 R0, RZ, RZ, 0x1ca00000 ;  /* 0x1ca00000ff007424 */ /* 0x000fe200078e00ff */
[----:B------:R-:W-:Y:S01]  /*05e0*/  LOP3.LUT R26, R5, 0x7ff00000, RZ, 0xc0, !PT ;  /* 0x7ff00000051a7812 */ /* 0x000fe200078ec0ff */
[----:B------:R-:W-:Y:S01]  /*05f0*/  BSSY.RECONVERGENT B1, `(.L_x_240) ;  /* 0x0000050000017945 */ /* 0x000fe20003800200 */
[C---:B0-----:R-:W-:Y:S02]  /*0600*/  FSETP.GEU.AND P0, PT, |R9|.reuse, 1.469367938527859385e-39, PT ;  /* 0x001000000900780b */ /* 0x041fe40003f0e200 */
[C---:B------:R-:W-:Y:S02]  /*0610*/  LOP3.LUT R6, R9.reuse, 0x800fffff, RZ, 0xc0, !PT ;  /* 0x800fffff09067812 */ /* 0x040fe400078ec0ff */
[----:B------:R-:W-:-:S02]  /*0620*/  LOP3.LUT R27, R9, 0x7ff00000, RZ, 0xc0, !PT ;  /* 0x7ff00000091b7812 */ /* 0x000fc400078ec0ff */
[----:B------:R-:W-:Y:S01]  /*0630*/  LOP3.LUT R7, R6, 0x3ff00000, RZ, 0xfc, !PT ;  /* 0x3ff0000006077812 */ /* 0x000fe200078efcff */
[----:B------:R-:W-:Y:S01]  /*0640*/  IMAD.MOV.U32 R6, RZ, RZ, R8 ;  /* 0x000000ffff067224 */ /* 0x000fe200078e0008 */
[----:B------:R-:W-:-:S04]  /*0650*/  ISETP.GE.U32.AND P1, PT, R26, R27, PT ;  /* 0x0000001b1a00720c */ /* 0x000fc80003f26070 */
[----:B------:R-:W-:Y:S01]  /*0660*/  SEL R0, R0, 0x63400000, !P1 ;  /* 0x6340000000007807 */ /* 0x000fe20004800000 */
[----:B------:R-:W0:Y:S03]  /*0670*/  @!P0 LDC.64 R18, c[0x0][0x398] ;  /* 0x0000e600ff128b82 */ /* 0x000e260000000a00 */
[----:B------:R-:W-:-:S04]  /*0680*/  @!P2 LOP3.LUT R24, R0, 0x80000000, R5, 0xf8, !PT ;  /* 0x800000000018a812 */ /* 0x000fc800078ef805 */
[----:B------:R-:W-:Y:S01]  /*0690*/  @!P2 LOP3.LUT R25, R24, 0x100000, RZ, 0xfc, !PT ;  /* 0x001000001819a812 */ /* 0x000fe200078efcff */
[----:B------:R-:W-:Y:S01]  /*06a0*/  @!P2 IMAD.MOV.U32 R24, RZ, RZ, RZ ;  /* 0x000000ffff18a224 */ /* 0x000fe200078e00ff */
[----:B0-----:R-:W-:-:S06]  /*06b0*/  @!P0 DMUL R6, R18, 8.98846567431157953865e+307 ;  /* 0x7fe0000012068828 */ /* 0x001fcc0000000000 */
[----:B------:R-:W0:Y:S02]  /*06c0*/  MUFU.RCP64H R23, R7 ;  /* 0x0000000700177308 */ /* 0x000e240000001800 */
        /* <DEDUP_REMOVED lines=11> */
[----:B------:R-:W-:Y:S01]  /*0780*/  MOV R22, R26 ;  /* 0x0000001a00167202 */ /* 0x000fe20000000f00 */
[----:B------:R-:W-:Y:S01]  /*0790*/  IMAD.MOV.U32 R23, RZ, RZ, R27 ;  /* 0x000000ffff177224 */ /* 0x000fe200078e001b */
[----:B------:R-:W-:Y:S02]  /*07a0*/  @!P2 LOP3.LUT R22, R19, 0x7ff00000, RZ, 0xc0, !PT ;  /* 0x7ff000001316a812 */ /* 0x000fe400078ec0ff */
[----:B------:R-:W-:-:S03]  /*07b0*/  @!P0 LOP3.LUT R23, R7, 0x7ff00000, RZ, 0xc0, !PT ;  /* 0x7ff0000007178812 */ /* 0x000fc600078ec0ff */
        /* <DEDUP_REMOVED lines=14> */
[----:B------:R-:W-:-:S09]  /*08a0*/  MOV R4, RZ ;  /* 0x000000ff00047202 */ /* 0x000fd20000000f00 */
        /* <DEDUP_REMOVED lines=14> */
.L_x_241:
        /* <DEDUP_REMOVED lines=14> */
[----:B------:R-:W-:Y:S01]  /*0a70*/  @P0 IMAD.MOV.U32 R20, RZ, RZ, RZ ;  /* 0x000000ffff140224 */ /* 0x000fe200078e00ff */
[----:B------:R-:W-:Y:S01]  /*0a80*/  @P0 MOV R21, R0 ;  /* 0x0000000000150202 */ /* 0x000fe20000000f00 */
[----:B------:R-:W-:Y:S06]  /*0a90*/  BRA `(.L_x_242) ;  /* 0x0000000000147947 */ /* 0x000fec0003800000 */
.L_x_244:
[----:B------:R-:W-:Y:S01]  /*0aa0*/  LOP3.LUT R21, R9, 0x80000, RZ, 0xfc, !PT ;  /* 0x0008000009157812 */ /* 0x000fe200078efcff */
[----:B------:R-:W-:Y:S01]  /*0ab0*/  IMAD.MOV.U32 R20, RZ, RZ, R8 ;  /* 0x000000ffff147224 */ /* 0x000fe200078e0008 */
[----:B------:R-:W-:Y:S06]  /*0ac0*/  BRA `(.L_x_242) ;  /* 0x0000000000087947 */ /* 0x000fec0003800000 */
.L_x_243:
[----:B------:R-:W-:Y:S01]  /*0ad0*/  LOP3.LUT R21, R5, 0x80000, RZ, 0xfc, !PT ;  /* 0x0008000005157812 */ /* 0x000fe200078efcff */
[----:B------:R-:W-:-:S07]  /*0ae0*/  IMAD.MOV.U32 R20, RZ, RZ, R4 ;  /* 0x000000ffff147224 */ /* 0x000fce00078e0004 */
.L_x_242:
[----:B------:R-:W-:Y:S05]  /*0af0*/  BSYNC.RECONVERGENT B1 ;  /* 0x0000000000017941 */ /* 0x000fea0003800200 */
.L_x_240:
[----:B------:R-:W-:Y:S02]  /*0b00*/  IMAD.MOV.U32 R4, RZ, RZ, R2 ;  /* 0x000000ffff047224 */ /* 0x000fe400078e0002 */
[----:B------:R-:W-:-:S04]  /*0b10*/  IMAD.MOV.U32 R5, RZ, RZ, 0x0 ;  /* 0x00000000ff057424 */ /* 0x000fc800078e00ff */
[----:B------:R-:W-:Y:S05]  /*0b20*/  RET.REL.NODEC R4 `(_Z10PDH_Cuda_0P8atomdescP10hist_entryxd) ;  /* 0xfffffff404347950 */ /* 0x000fea0003c3ffff */
        .weak           $__internal_7_$__cuda_sm20_dsqrt_rn_f64_mediumpath_v1
        .type           $__internal_7_$__cuda_sm20_dsqrt_rn_f64_mediumpath_v1,@function
        .size           $__internal_7_$__cuda_sm20_dsqrt_rn_f64_mediumpath_v1,(.L_x_257 - $__internal_7_$__cuda_sm20_dsqrt_rn_f64_mediumpath_v1)
$__internal_7_$__cuda_sm20_dsqrt_rn_f64_mediumpath_v1:
[----:B------:R-:W-:Y:S01]  /*0b30*/  ISETP.GE.U32.AND P0, PT, R6, -0x3400000, PT ;  /* 0xfcc000000600780c */ /* 0x000fe20003f06070 */
[----:B------:R-:W-:Y:S01]  /*0b40*/  BSSY.RECONVERGENT B1, `(.L_x_245) ;  /* 0x0000026000017945 */ /* 0x000fe20003800200 */
[----:B------:R-:W-:Y:S01]  /*0b50*/  IMAD.MOV.U32 R22, RZ, RZ, R24 ;  /* 0x000000ffff167224 */ /* 0x000fe200078e0018 */
[----:B------:R-:W-:Y:S01]  /*0b60*/  MOV R7, R21 ;  /* 0x0000001500077202 */ /* 0x000fe20000000f00 */
        /* <DEDUP_REMOVED lines=10> */
.L_x_246:
        /* <DEDUP_REMOVED lines=19> */
[----:B------:R-:W-:-:S06]  /*0d40*/  IADD3 R9, PT, PT, R9, -0x100000, RZ ;  /* 0xfff0000009097810 */ /* 0x000fcc0007ffe0ff */
[----:B------:R-:W-:-:S08]  /*0d50*/  DFMA R18, R6, -R6, R4 ;  /* 0x800000060612722b */ /* 0x000fd00000000004 */
[----:B------:R-:W-:-:S10]  /*0d60*/  DFMA R6, R8, R18, R6 ;  /* 0x000000120806722b */ /* 0x000fd40000000006 */
[----:B------:R-:W-:Y:S01]  /*0d70*/  VIADD R7, R7, 0xfcb00000 ;  /* 0xfcb0000007077836 */ /* 0x000fe20000000000 */
[----:B------:R-:W-:Y:S06]  /*0d80*/  BRA `(.L_x_247) ;  /* 0x0000000000047947 */ /* 0x000fec0003800000 */
.L_x_248:
[----:B------:R-:W-:-:S11]  /*0d90*/  DADD R6, R4, R4 ;  /* 0x0000000004067229 */ /* 0x000fd60000000004 */
.L_x_247:
[----:B------:R-:W-:Y:S05]  /*0da0*/  BSYNC.RECONVERGENT B1 ;  /* 0x0000000000017941 */ /* 0x000fea0003800200 */
.L_x_245:
[----:B------:R-:W-:Y:S02]  /*0db0*/  IMAD.MOV.U32 R4, RZ, RZ, R0 ;  /* 0x000000ffff047224 */ /* 0x000fe400078e0000 */
[----:B------:R-:W-:Y:S02]  /*0dc0*/  IMAD.MOV.U32 R5, RZ, RZ, 0x0 ;  /* 0x00000000ff057424 */ /* 0x000fe400078e00ff */
[----:B------:R-:W-:Y:S02]  /*0dd0*/  IMAD.MOV.U32 R8, RZ, RZ, R6 ;  /* 0x000000ffff087224 */ /* 0x000fe400078e0006 */
[----:B------:R-:W-:Y:S01]  /*0de0*/  IMAD.MOV.U32 R9, RZ, RZ, R7 ;  /* 0x000000ffff097224 */ /* 0x000fe200078e0007 */
[----:B------:R-:W-:Y:S06]  /*0df0*/  RET.REL.NODEC R4 `(_Z10PDH_Cuda_0P8atomdescP10hist_entryxd) ;  /* 0xfffffff004807950 */ /* 0x000fec0003c3ffff */
.L_x_249:
        /* <DEDUP_REMOVED lines=16> */
.L_x_257:


//--------------------- .nv.shared._Z10PDH_Cuda_3P8atomdescP10hist_entryxdi --------------------------
	.section	.nv.shared._Z10PDH_Cuda_3P8atomdescP10hist_entryxdi,"aw",@nobits
	.sectionflags	@""
	.align	16
	.zero		1024


//--------------------- .nv.shared.reserved.0     --------------------------
	.section	.nv.shared.reserved.0,"aw",@nobits
	.weak		__nv_reservedSMEM_offset_0_alias
	.size		__nv_reservedSMEM_offset_0_alias, 0, 64
	.other		__nv_reservedSMEM_offset_0_alias,@"STO_CUDA_RESERVED_SHARED STV_DEFAULT"
__nv_reservedSMEM_offset_0_alias:
	.zero		0
	.zero		64


//--------------------- .nv.shared._Z10PDH_Cuda_2P8atomdescP10hist_entryxdiii --------------------------
	.section	.nv.shared._Z10PDH_Cuda_2P8atomdescP10hist_entryxdiii,"aw",@nobits
	.sectionflags	@""
	.align	16
.nv.shared._Z10PDH_Cuda_2P8atomdescP10hist_entryxdiii:
	.zero		1792


//--------------------- .nv.shared._Z10PDH_Cuda_1P8atomdescP10hist_entryxdiii --------------------------
	.section	.nv.shared._Z10PDH_Cuda_1P8atomdescP10hist_entryxdiii,"aw",@nobits
	.sectionflags	@""
	.align	16
	.zero		1024


//--------------------- .nv.shared._Z10PDH_Cuda_0P8atomdescP10hist_entryxd --------------------------
	.section	.nv.shared._Z10PDH_Cuda_0P8atomdescP10hist_entryxd,"aw",@nobits
	.sectionflags	@""
	.align	16
	.zero		1024


//--------------------- .nv.constant0._Z10PDH_Cuda_3P8atomdescP10hist_entryxdi --------------------------
	.section	.nv.constant0._Z10PDH_Cuda_3P8atomdescP10hist_entryxdi,"a",@progbits
	.sectionflags	@""
	.align	4
.nv.constant0._Z10PDH_Cuda_3P8atomdescP10hist_entryxdi:
	.zero		932


//--------------------- .nv.constant0._Z10PDH_Cuda_2P8atomdescP10hist_entryxdiii --------------------------
	.section	.nv.constant0._Z10PDH_Cuda_2P8atomdescP10hist_entryxdiii,"a",@progbits
	.sectionflags	@""
	.align	4
.nv.constant0._Z10PDH_Cuda_2P8atomdescP10hist_entryxdiii:
	.zero		940


//--------------------- .nv.constant0._Z10PDH_Cuda_1P8atomdescP10hist_entryxdiii --------------------------
	.section	.nv.constant0._Z10PDH_Cuda_1P8atomdescP10hist_entryxdiii,"a",@progbits
	.sectionflags	@""
	.align	4
.nv.constant0._Z10PDH_Cuda_1P8atomdescP10hist_entryxdiii:
	.zero		940


//--------------------- .nv.constant0._Z10PDH_Cuda_0P8atomdescP10hist_entryxd --------------------------
	.section	.nv.constant0._Z10PDH_Cuda_0P8atomdescP10hist_entryxd,"a",@progbits
	.sectionflags	@""
	.align	4
.nv.constant0._Z10PDH_Cuda_0P8atomdescP10hist_entryxd:
	.zero		928


//--------------------- SYMBOLS --------------------------

	.type		.nv.reservedSmem.offset0,@object
	.size		.nv.reservedSmem.offset0,0x4
	.type		.nv.reservedSmem.cap,@object
	.size		.nv.reservedSmem.cap,0x4
